	.headerflags	@"EF_CUDA_TEXMODE_UNIFIED EF_CUDA_64BIT_ADDRESS EF_CUDA_ACCELERATORS EF_CUDA_SM90 EF_CUDA_VIRTUAL_SM(EF_CUDA_SM90)"
	.elftype	@"ET_EXEC"


//--------------------- .nv.info                  --------------------------
	.section	.nv.info,"",@"SHT_CUDA_INFO"
	.align	4


	//----- nvinfo : EIATTR_REGCOUNT
	.align		4
        /*0000*/ 	.byte	0x04, 0x2f
        /*0002*/ 	.short	(.L_1 - .L_0)
	.align		4
.L_0:
        /*0004*/ 	.word	index@(triton_poi_fused__unsafe_index_add_mul_relu_sub_threshold_backward_37)
        /*0008*/ 	.word	0x00000082


	//----- nvinfo : EIATTR_MIN_STACK_SIZE
	.align		4
.L_1:
        /*000c*/ 	.byte	0x04, 0x12
        /*000e*/ 	.short	(.L_3 - .L_2)
	.align		4
.L_2:
        /*0010*/ 	.word	index@(triton_poi_fused__unsafe_index_add_mul_relu_sub_threshold_backward_37)
        /*0014*/ 	.word	0x00000000


	//----- nvinfo : EIATTR_FRAME_SIZE
	.align		4
.L_3:
        /*0018*/ 	.byte	0x04, 0x11
        /*001a*/ 	.short	(.L_5 - .L_4)
	.align		4
.L_4:
        /*001c*/ 	.word	index@(triton_poi_fused__unsafe_index_add_mul_relu_sub_threshold_backward_37)
        /*0020*/ 	.word	0x00000000


	//----- nvinfo : EIATTR_MIN_STACK_SIZE
	.align		4
.L_5:
        /*0024*/ 	.byte	0x04, 0x12
        /*0026*/ 	.short	(.L_7 - .L_6)
	.align		4
.L_6:
        /*0028*/ 	.word	index@(triton_poi_fused__unsafe_index_add_mul_relu_sub_threshold_backward_37)
        /*002c*/ 	.word	0x00000000
.L_7:


//--------------------- .nv.info.triton_poi_fused__unsafe_index_add_mul_relu_sub_threshold_backward_37 --------------------------
	.section	.nv.info.triton_poi_fused__unsafe_index_add_mul_relu_sub_threshold_backward_37,"",@"SHT_CUDA_INFO"
	.sectionflags	@""
	.align	4


	//----- nvinfo : EIATTR_CUDA_API_VERSION
	.align		4
        /*0000*/ 	.byte	0x04, 0x37
        /*0002*/ 	.short	(.L_9 - .L_8)
.L_8:
        /*0004*/ 	.word	0x0000007c


	//----- nvinfo : EIATTR_KPARAM_INFO
	.align		4
.L_9:
        /*0008*/ 	.byte	0x04, 0x17
        /*000a*/ 	.short	(.L_11 - .L_10)
.L_10:
        /*000c*/ 	.word	0x00000000
        /*0010*/ 	.short	0x0019
        /*0012*/ 	.short	0x00c4
        /*0014*/ 	.byte	0x00, 0xf0, 0x11, 0x00


	//----- nvinfo : EIATTR_KPARAM_INFO
	.align		4
.L_11:
        /*0018*/ 	.byte	0x04, 0x17
        /*001a*/ 	.short	(.L_13 - .L_12)
.L_12:
        /*001c*/ 	.word	0x00000000
        /*0020*/ 	.short	0x0018
        /*0022*/ 	.short	0x00c0
        /*0024*/ 	.byte	0x00, 0xf0, 0x11, 0x00


	//----- nvinfo : EIATTR_KPARAM_INFO
	.align		4
.L_13:
        /*0028*/ 	.byte	0x04, 0x17
        /*002a*/ 	.short	(.L_15 - .L_14)
.L_14:
        /*002c*/ 	.word	0x00000000
        /*0030*/ 	.short	0x0017
        /*0032*/ 	.short	0x00b8
        /*0034*/ 	.byte	0x00, 0xf4, 0x21, 0x00


	//----- nvinfo : EIATTR_KPARAM_INFO
	.align		4
.L_15:
        /*0038*/ 	.byte	0x04, 0x17
        /*003a*/ 	.short	(.L_17 - .L_16)
.L_16:
        /*003c*/ 	.word	0x00000000
        /*0040*/ 	.short	0x0016
        /*0042*/ 	.short	0x00b0
        /*0044*/ 	.byte	0x00, 0xf4, 0x21, 0x00


	//----- nvinfo : EIATTR_KPARAM_INFO
	.align		4
.L_17:
        /*0048*/ 	.byte	0x04, 0x17
        /*004a*/ 	.short	(.L_19 - .L_18)
.L_18:
        /*004c*/ 	.word	0x00000000
        /*0050*/ 	.short	0x0015
        /*0052*/ 	.short	0x00a8
        /*0054*/ 	.byte	0x00, 0xf4, 0x21, 0x00


	//----- nvinfo : EIATTR_KPARAM_INFO
	.align		4
.L_19:
        /*0058*/ 	.byte	0x04, 0x17
        /*005a*/ 	.short	(.L_21 - .L_20)
.L_20:
        /*005c*/ 	.word	0x00000000
        /*0060*/ 	.short	0x0014
        /*0062*/ 	.short	0x00a0
        /*0064*/ 	.byte	0x00, 0xf4, 0x21, 0x00


	//----- nvinfo : EIATTR_KPARAM_INFO
	.align		4
.L_21:
        /*0068*/ 	.byte	0x04, 0x17
        /*006a*/ 	.short	(.L_23 - .L_22)
.L_22:
        /*006c*/ 	.word	0x00000000
        /*0070*/ 	.short	0x0013
        /*0072*/ 	.short	0x0098
        /*0074*/ 	.byte	0x00, 0xf4, 0x21, 0x00


	//----- nvinfo : EIATTR_KPARAM_INFO
	.align		4
.L_23:
        /*0078*/ 	.byte	0x04, 0x17
        /*007a*/ 	.short	(.L_25 - .L_24)
.L_24:
        /*007c*/ 	.word	0x00000000
        /*0080*/ 	.short	0x0012
        /*0082*/ 	.short	0x0090
        /*0084*/ 	.byte	0x00, 0xf4, 0x21, 0x00


	//----- nvinfo : EIATTR_KPARAM_INFO
	.align		4
.L_25:
        /*0088*/ 	.byte	0x04, 0x17
        /*008a*/ 	.short	(.L_27 - .L_26)
.L_26:
        /*008c*/ 	.word	0x00000000
        /*0090*/ 	.short	0x0011
        /*0092*/ 	.short	0x0088
        /*0094*/ 	.byte	0x00, 0xf4, 0x21, 0x00


	//----- nvinfo : EIATTR_KPARAM_INFO
	.align		4
.L_27:
        /*0098*/ 	.byte	0x04, 0x17
        /*009a*/ 	.short	(.L_29 - .L_28)
.L_28:
        /*009c*/ 	.word	0x00000000
        /*00a0*/ 	.short	0x0010
        /*00a2*/ 	.short	0x0080
        /*00a4*/ 	.byte	0x00, 0xf4, 0x21, 0x00


	//----- nvinfo : EIATTR_KPARAM_INFO
	.align		4
.L_29:
        /*00a8*/ 	.byte	0x04, 0x17
        /*00aa*/ 	.short	(.L_31 - .L_30)
.L_30:
        /*00ac*/ 	.word	0x00000000
        /*00b0*/ 	.short	0x000f
        /*00b2*/ 	.short	0x0078
        /*00b4*/ 	.byte	0x00, 0xf4, 0x21, 0x00


	//----- nvinfo : EIATTR_KPARAM_INFO
	.align		4
.L_31:
        /*00b8*/ 	.byte	0x04, 0x17
        /*00ba*/ 	.short	(.L_33 - .L_32)
.L_32:
        /*00bc*/ 	.word	0x00000000
        /*00c0*/ 	.short	0x000e
        /*00c2*/ 	.short	0x0070
        /*00c4*/ 	.byte	0x00, 0xf4, 0x21, 0x00


	//----- nvinfo : EIATTR_KPARAM_INFO
	.align		4
.L_33:
        /*00c8*/ 	.byte	0x04, 0x17
        /*00ca*/ 	.short	(.L_35 - .L_34)
.L_34:
        /*00cc*/ 	.word	0x00000000
        /*00d0*/ 	.short	0x000d
        /*00d2*/ 	.short	0x0068
        /*00d4*/ 	.byte	0x00, 0xf4, 0x21, 0x00


	//----- nvinfo : EIATTR_KPARAM_INFO
	.align		4
.L_35:
        /*00d8*/ 	.byte	0x04, 0x17
        /*00da*/ 	.short	(.L_37 - .L_36)
.L_36:
        /*00dc*/ 	.word	0x00000000
        /*00e0*/ 	.short	0x000c
        /*00e2*/ 	.short	0x0060
        /*00e4*/ 	.byte	0x00, 0xf4, 0x21, 0x00


	//----- nvinfo : EIATTR_KPARAM_INFO
	.align		4
.L_37:
        /*00e8*/ 	.byte	0x04, 0x17
        /*00ea*/ 	.short	(.L_39 - .L_38)
.L_38:
        /*00ec*/ 	.word	0x00000000
        /*00f0*/ 	.short	0x000b
        /*00f2*/ 	.short	0x0058
        /*00f4*/ 	.byte	0x00, 0xf4, 0x21, 0x00


	//----- nvinfo : EIATTR_KPARAM_INFO
	.align		4
.L_39:
        /*00f8*/ 	.byte	0x04, 0x17
        /*00fa*/ 	.short	(.L_41 - .L_40)
.L_40:
        /*00fc*/ 	.word	0x00000000
        /*0100*/ 	.short	0x000a
        /*0102*/ 	.short	0x0050
        /*0104*/ 	.byte	0x00, 0xf4, 0x21, 0x00


	//----- nvinfo : EIATTR_KPARAM_INFO
	.align		4
.L_41:
        /*0108*/ 	.byte	0x04, 0x17
        /*010a*/ 	.short	(.L_43 - .L_42)
.L_42:
        /*010c*/ 	.word	0x00000000
        /*0110*/ 	.short	0x0009
        /*0112*/ 	.short	0x0048
        /*0114*/ 	.byte	0x00, 0xf4, 0x21, 0x00


	//----- nvinfo : EIATTR_KPARAM_INFO
	.align		4
.L_43:
        /*0118*/ 	.byte	0x04, 0x17
        /*011a*/ 	.short	(.L_45 - .L_44)
.L_44:
        /*011c*/ 	.word	0x00000000
        /*0120*/ 	.short	0x0008
        /*0122*/ 	.short	0x0040
        /*0124*/ 	.byte	0x00, 0xf4, 0x21, 0x00


	//----- nvinfo : EIATTR_KPARAM_INFO
	.align		4
.L_45:
        /*0128*/ 	.byte	0x04, 0x17
        /*012a*/ 	.short	(.L_47 - .L_46)
.L_46:
        /*012c*/ 	.word	0x00000000
        /*0130*/ 	.short	0x0007
        /*0132*/ 	.short	0x0038
        /*0134*/ 	.byte	0x00, 0xf4, 0x21, 0x00


	//----- nvinfo : EIATTR_KPARAM_INFO
	.align		4
.L_47:
        /*0138*/ 	.byte	0x04, 0x17
        /*013a*/ 	.short	(.L_49 - .L_48)
.L_48:
        /*013c*/ 	.word	0x00000000
        /*0140*/ 	.short	0x0006
        /*0142*/ 	.short	0x0030
        /*0144*/ 	.byte	0x00, 0xf4, 0x21, 0x00


	//----- nvinfo : EIATTR_KPARAM_INFO
	.align		4
.L_49:
        /*0148*/ 	.byte	0x04, 0x17
        /*014a*/ 	.short	(.L_51 - .L_50)
.L_50:
        /*014c*/ 	.word	0x00000000
        /*0150*/ 	.short	0x0005
        /*0152*/ 	.short	0x0028
        /*0154*/ 	.byte	0x00, 0xf4, 0x21, 0x00


	//----- nvinfo : EIATTR_KPARAM_INFO
	.align		4
.L_51:
        /*0158*/ 	.byte	0x04, 0x17
        /*015a*/ 	.short	(.L_53 - .L_52)
.L_52:
        /*015c*/ 	.word	0x00000000
        /*0160*/ 	.short	0x0004
        /*0162*/ 	.short	0x0020
        /*0164*/ 	.byte	0x00, 0xf4, 0x21, 0x00


	//----- nvinfo : EIATTR_KPARAM_INFO
	.align		4
.L_53:
        /*0168*/ 	.byte	0x04, 0x17
        /*016a*/ 	.short	(.L_55 - .L_54)
.L_54:
        /*016c*/ 	.word	0x00000000
        /*0170*/ 	.short	0x0003
        /*0172*/ 	.short	0x0018
        /*0174*/ 	.byte	0x00, 0xf4, 0x21, 0x00


	//----- nvinfo : EIATTR_KPARAM_INFO
	.align		4
.L_55:
        /*0178*/ 	.byte	0x04, 0x17
        /*017a*/ 	.short	(.L_57 - .L_56)
.L_56:
        /*017c*/ 	.word	0x00000000
        /*0180*/ 	.short	0x0002
        /*0182*/ 	.short	0x0010
        /*0184*/ 	.byte	0x00, 0xf4, 0x21, 0x00


	//----- nvinfo : EIATTR_KPARAM_INFO
	.align		4
.L_57:
        /*0188*/ 	.byte	0x04, 0x17
        /*018a*/ 	.short	(.L_59 - .L_58)
.L_58:
        /*018c*/ 	.word	0x00000000
        /*0190*/ 	.short	0x0001
        /*0192*/ 	.short	0x0008
        /*0194*/ 	.byte	0x00, 0xf4, 0x21, 0x00


	//----- nvinfo : EIATTR_KPARAM_INFO
	.align		4
.L_59:
        /*0198*/ 	.byte	0x04, 0x17
        /*019a*/ 	.short	(.L_61 - .L_60)
.L_60:
        /*019c*/ 	.word	0x00000000
        /*01a0*/ 	.short	0x0000
        /*01a2*/ 	.short	0x0000
        /*01a4*/ 	.byte	0x00, 0xf4, 0x21, 0x00


	//----- nvinfo : EIATTR_SPARSE_MMA_MASK
	.align		4
.L_61:
        /*01a8*/ 	.byte	0x03, 0x50
        /*01aa*/ 	.short	0x0000


	//----- nvinfo : EIATTR_MAXREG_COUNT
	.align		4
        /*01ac*/ 	.byte	0x03, 0x1b
        /*01ae*/ 	.short	0x00ff


	//----- nvinfo : EIATTR_EXIT_INSTR_OFFSETS
	.align		4
        /*01b0*/ 	.byte	0x04, 0x1c
        /*01b2*/ 	.short	(.L_63 - .L_62)


	//   ....[0]....
.L_62:
        /*01b4*/ 	.word	0x00005c50


	//----- nvinfo : EIATTR_REQNTID
	.align		4
.L_63:
        /*01b8*/ 	.byte	0x04, 0x10
        /*01ba*/ 	.short	(.L_65 - .L_64)
.L_64:
        /*01bc*/ 	.word	0x00000100
        /*01c0*/ 	.word	0x00000001
        /*01c4*/ 	.word	0x00000001


	//----- nvinfo : EIATTR_CBANK_PARAM_SIZE
	.align		4
.L_65:
        /*01c8*/ 	.byte	0x03, 0x19
        /*01ca*/ 	.short	0x00c8


	//----- nvinfo : EIATTR_PARAM_CBANK
	.align		4
        /*01cc*/ 	.byte	0x04, 0x0a
        /*01ce*/ 	.short	(.L_67 - .L_66)
	.align		4
.L_66:
        /*01d0*/ 	.word	index@(.nv.constant0.triton_poi_fused__unsafe_index_add_mul_relu_sub_threshold_backward_37)
        /*01d4*/ 	.short	0x0210
        /*01d6*/ 	.short	0x00c8


	//----- nvinfo : EIATTR_SW_WAR
	.align		4
.L_67:
        /*01d8*/ 	.byte	0x04, 0x36
        /*01da*/ 	.short	(.L_69 - .L_68)
.L_68:
        /*01dc*/ 	.word	0x00000008
.L_69:


//--------------------- .nv.callgraph             --------------------------
	.section	.nv.callgraph,"",@"SHT_CUDA_CALLGRAPH"
	.align	4
	.sectionentsize	8
	.align		4
        /*0000*/ 	.word	0x00000000
	.align		4
        /*0004*/ 	.word	0xffffffff
	.align		4
        /*0008*/ 	.word	0x00000000
	.align		4
        /*000c*/ 	.word	0xfffffffe
	.align		4
        /*0010*/ 	.word	0x00000000
	.align		4
        /*0014*/ 	.word	0xfffffffd
	.align		4
        /*0018*/ 	.word	0x00000000
	.align		4
        /*001c*/ 	.word	0xfffffffc


//--------------------- .text.triton_poi_fused__unsafe_index_add_mul_relu_sub_threshold_backward_37 --------------------------
	.section	.text.triton_poi_fused__unsafe_index_add_mul_relu_sub_threshold_backward_37,"ax",@progbits
	.sectionflags	@"SHF_BARRIERS=1"
	.align	128
        .global         triton_poi_fused__unsafe_index_add_mul_relu_sub_threshold_backward_37
        .type           triton_poi_fused__unsafe_index_add_mul_relu_sub_threshold_backward_37,@function
        .size           triton_poi_fused__unsafe_index_add_mul_relu_sub_threshold_backward_37,(.L_x_1 - triton_poi_fused__unsafe_index_add_mul_relu_sub_threshold_backward_37)
        .other          triton_poi_fused__unsafe_index_add_mul_relu_sub_threshold_backward_37,@"STO_CUDA_ENTRY STV_DEFAULT"
triton_poi_fused__unsafe_index_add_mul_relu_sub_threshold_backward_37:
.text.triton_poi_fused__unsafe_index_add_mul_relu_sub_threshold_backward_37:
[----:B------:R-:W-:Y:S01]  /*0000*/  LDC R1, c[0x0][0x28] ;  /* 0x00000a00ff017b82 */ /* 0x000fe20000000800 */
[----:B------:R-:W1:Y:S07]  /*0010*/  S2R R10, SR_CTAID.Y ;  /* 0x00000000000a7919 */ /* 0x000e6e0000002600 */
[----:B------:R-:W2:Y:S01]  /*0020*/  LDC.64 R24, c[0x0][0x240] ;  /* 0x00009000ff187b82 */ /* 0x000ea20000000a00 */
[----:B------:R-:W-:Y:S01]  /*0030*/  ULDC.64 UR6, c[0x0][0x208] ;  /* 0x0000820000067ab9 */ /* 0x000fe20000000a00 */
[----:B------:R-:W3:Y:S01]  /*0040*/  S2R R5, SR_TID.X ;  /* 0x0000000000057919 */ /* 0x000ee20000002100 */
[----:B------:R-:W4:Y:S05]  /*0050*/  S2R R15, SR_CTAID.X ;  /* 0x00000000000f7919 */ /* 0x000f2a0000002500 */
[----:B------:R-:W5:Y:S01]  /*0060*/  S2UR UR5, SR_CgaCtaId ;  /* 0x00000000000579c3 */ /* 0x000f620000008800 */
[----:B------:R-:W-:Y:S01]  /*0070*/  UMOV UR4, 0x400 ;  /* 0x0000040000047882 */ /* 0x000fe20000000000 */
[----:B------:R-:W-:Y:S01]  /*0080*/  ULDC.64 UR8, c[0x0][0x228] ;  /* 0x00008a0000087ab9 */ /* 0x000fe20000000a00 */
[----:B------:R-:W-:-:S05]  /*0090*/  ULDC.64 UR10, c[0x0][0x2a0] ;  /* 0x0000a800000a7ab9 */ /* 0x000fca0000000a00 */
[----:B------:R-:W2:Y:S08]  /*00a0*/  LDC.64 R48, c[0x0][0x218] ;  /* 0x00008600ff307b82 */ /* 0x000eb00000000a00 */
[----:B------:R-:W2:Y:S01]  /*00b0*/  LDC.64 R126, c[0x0][0x2c0] ;  /* 0x0000b000ff7e7b82 */ /* 0x000ea20000000a00 */
[----:B-1----:R-:W-:Y:S02]  /*00c0*/  SHF.L.U32 R9, R10, 0x6, RZ ;  /* 0x000000060a097819 */ /* 0x002fe400000006ff */
[----:B---3--:R-:W-:-:S02]  /*00d0*/  SHF.L.U32 R8, R5, 0x4, RZ ;  /* 0x0000000405087819 */ /* 0x008fc400000006ff */
[----:B------:R-:W-:Y:S02]  /*00e0*/  SHF.R.U32.HI R0, RZ, 0x2, R5 ;  /* 0x00000002ff007819 */ /* 0x000fe40000011605 */
[----:B------:R-:W-:Y:S02]  /*00f0*/  LOP3.LUT R3, R9, 0x30, R8, 0xf8, !PT ;  /* 0x0000003009037812 */ /* 0x000fe400078ef808 */
[----:B------:R-:W-:Y:S02]  /*0100*/  LOP3.LUT R2, R5, 0xc0, RZ, 0xc0, !PT ;  /* 0x000000c005027812 */ /* 0x000fe400078ec0ff */
[----:B------:R-:W-:Y:S02]  /*0110*/  SHF.R.S32.HI R4, RZ, 0x1f, R3 ;  /* 0x0000001fff047819 */ /* 0x000fe40000011403 */
[----:B------:R-:W-:Y:S02]  /*0120*/  SGXT.U32 R0, R0, 0x4 ;  /* 0x000000040000781a */ /* 0x000fe40000000000 */
[----:B------:R-:W-:-:S02]  /*0130*/  SHF.R.U32.HI R7, RZ, 0x2, R2 ;  /* 0x00000002ff077819 */ /* 0x000fc40000011602 */
[----:B------:R-:W-:Y:S02]  /*0140*/  LEA.HI R6, R4, R3, RZ, 0x9 ;  /* 0x0000000304067211 */ /* 0x000fe400078f48ff */
[----:B------:R-:W-:Y:S02]  /*0150*/  SHF.R.S32.HI R4, RZ, 0x19, R10 ;  /* 0x00000019ff047819 */ /* 0x000fe4000001140a */
[----:B------:R-:W-:Y:S02]  /*0160*/  LOP3.LUT R11, R7, R0, RZ, 0xfc, !PT ;  /* 0x00000000070b7212 */ /* 0x000fe400078efcff */
[----:B----4-:R-:W-:Y:S02]  /*0170*/  SHF.L.U32 R10, R15, 0x6, RZ ;  /* 0x000000060f0a7819 */ /* 0x010fe400000006ff */
[----:B------:R-:W-:Y:S02]  /*0180*/  SHF.L.U32 R12, R6, 0xc, RZ ;  /* 0x0000000c060c7819 */ /* 0x000fe400000006ff */
[----:B------:R-:W-:-:S02]  /*0190*/  SGXT R7, R4, 0x1 ;  /* 0x000000010407781a */ /* 0x000fc40000000200 */
[----:B------:R-:W-:Y:S02]  /*01a0*/  LOP3.LUT R4, R3, 0x4, RZ, 0xfc, !PT ;  /* 0x0000000403047812 */ /* 0x000fe400078efcff */
[----:B------:R-:W-:Y:S02]  /*01b0*/  LOP3.LUT R0, R10, R11, RZ, 0xfc, !PT ;  /* 0x0000000b0a007212 */ /* 0x000fe400078efcff */
[----:B------:R-:W-:Y:S02]  /*01c0*/  LOP3.LUT R13, R12, 0xffe00000, RZ, 0xc0, !PT ;  /* 0xffe000000c0d7812 */ /* 0x000fe400078ec0ff */
[----:B------:R-:W-:Y:S02]  /*01d0*/  LEA.HI R12, R7, R4, RZ, 0x9 ;  /* 0x00000004070c7211 */ /* 0x000fe400078f48ff */
[----:B------:R-:W-:Y:S02]  /*01e0*/  LEA R14, R0, R13, 0x9 ;  /* 0x0000000d000e7211 */ /* 0x000fe400078e48ff */
[----:B------:R-:W-:-:S02]  /*01f0*/  LOP3.LUT R0, R6, 0xfffffe00, RZ, 0xc0, !PT ;  /* 0xfffffe0006007812 */ /* 0x000fc400078ec0ff */
[----:B------:R-:W-:Y:S02]  /*0200*/  LOP3.LUT R13, R12, 0xfffffe00, RZ, 0xc0, !PT ;  /* 0xfffffe000c0d7812 */ /* 0x000fe400078ec0ff */
[----:B------:R-:W-:Y:S02]  /*0210*/  LOP3.LUT R6, R3, 0x8, RZ, 0xfc, !PT ;  /* 0x0000000803067812 */ /* 0x000fe400078efcff */
[C---:B------:R-:W-:Y:S02]  /*0220*/  IADD3 R0, R14.reuse, R3, -R0 ;  /* 0x000000030e007210 */ /* 0x040fe40007ffe800 */
[----:B------:R-:W-:Y:S02]  /*0230*/  IADD3 R37, R14, R4, -R13 ;  /* 0x000000040e257210 */ /* 0x000fe40007ffe80d */
[----:B------:R-:W-:Y:S01]  /*0240*/  LEA.HI R4, R7, R6, RZ, 0x9 ;  /* 0x0000000607047211 */ /* 0x000fe200078f48ff */
[----:B--2---:R-:W-:Y:S01]  /*0250*/  IMAD.WIDE R40, R0, 0x4, R24 ;  /* 0x0000000400287825 */ /* 0x004fe200078e0218 */
[----:B------:R-:W-:-:S02]  /*0260*/  LOP3.LUT R3, R3, 0xc, RZ, 0xfc, !PT ;  /* 0x0000000c03037812 */ /* 0x000fc400078efcff */
[----:B------:R-:W-:Y:S01]  /*0270*/  LOP3.LUT R13, R4, 0xfffffe00, RZ, 0xc0, !PT ;  /* 0xfffffe00040d7812 */ /* 0x000fe200078ec0ff */
[----:B------:R-:W-:Y:S01]  /*0280*/  IMAD.WIDE R36, R37, 0x4, R24 ;  /* 0x0000000425247825 */ /* 0x000fe200078e0218 */
[-C--:B------:R-:W-:Y:S01]  /*0290*/  LEA.HI R7, R7, R3.reuse, RZ, 0x9 ;  /* 0x0000000307077211 */ /* 0x080fe200078f48ff */
[----:B------:R-:W2:Y:S01]  /*02a0*/  LDG.E.EL.128 R40, desc[UR6][R40.64] ;  /* 0x0000000628287981 */ /* 0x000ea2000c2e1d00 */
[C---:B------:R-:W-:Y:S02]  /*02b0*/  IADD3 R13, R14.reuse, R6, -R13 ;  /* 0x000000060e0d7210 */ /* 0x040fe40007ffe80d */
[----:B------:R-:W-:Y:S01]  /*02c0*/  LOP3.LUT R4, R7, 0xfffffe00, RZ, 0xc0, !PT ;  /* 0xfffffe0007047812 */ /* 0x000fe200078ec0ff */
[----:B------:R-:W3:Y:S02]  /*02d0*/  LDG.E.EL.128 R36, desc[UR6][R36.64] ;  /* 0x0000000624247981 */ /* 0x000ee4000c2e1d00 */
[----:B------:R-:W-:Y:S01]  /*02e0*/  IMAD.WIDE R32, R13, 0x4, R24 ;  /* 0x000000040d207825 */ /* 0x000fe200078e0218 */
[----:B------:R-:W-:Y:S01]  /*02f0*/  IADD3 R3, R14, R3, -R4 ;  /* 0x000000030e037210 */ /* 0x000fe20007ffe804 */
[----:B-----5:R-:W-:Y:S01]  /*0300*/  UPRMT UR4, UR5, 0x654, UR4 ;  /* 0x0000065405047896 */ /* 0x020fe20008000004 */
[----:B------:R-:W-:Y:S01]  /*0310*/  SHF.L.U32 R7, R5, 0x2, RZ ;  /* 0x0000000205077819 */ /* 0x000fe200000006ff */
[----:B------:R-:W1:Y:S02]  /*0320*/  LDC.64 R12, c[0x0][0x220] ;  /* 0x00008800ff0c7b82 */ /* 0x000e640000000a00 */
[----:B------:R-:W-:Y:S01]  /*0330*/  IMAD.WIDE R24, R3, 0x4, R24 ;  /* 0x0000000403187825 */ /* 0x000fe200078e0218 */
[----:B------:R-:W4:Y:S05]  /*0340*/  LDG.E.EL.128 R32, desc[UR6][R32.64] ;  /* 0x0000000620207981 */ /* 0x000f2a000c2e1d00 */
[----:B------:R-:W5:Y:S01]  /*0350*/  LDG.E.EL.128 R24, desc[UR6][R24.64] ;  /* 0x0000000618187981 */ /* 0x000f62000c2e1d00 */
[----:B------:R-:W-:-:S02]  /*0360*/  SHF.R.S32.HI R3, RZ, 0x19, R15 ;  /* 0x00000019ff037819 */ /* 0x000fc4000001140f */
[----:B------:R-:W-:Y:S02]  /*0370*/  LOP3.LUT R4, R10, 0x3c, R7, 0xf8, !PT ;  /* 0x0000003c0a047812 */ /* 0x000fe400078ef807 */
[----:B------:R-:W-:Y:S02]  /*0380*/  SHF.L.U32 R6, R5, 0xa, RZ ;  /* 0x0000000a05067819 */ /* 0x000fe400000006ff */
[----:B------:R-:W-:Y:S02]  /*0390*/  SGXT R3, R3, 0x1 ;  /* 0x000000010303781a */ /* 0x000fe40000000200 */
[----:B------:R-:W-:Y:S02]  /*03a0*/  LOP3.LUT R16, R4, 0x2, RZ, 0xfc, !PT ;  /* 0x0000000204107812 */ /* 0x000fe400078efcff */
[----:B------:R-:W-:Y:S02]  /*03b0*/  LOP3.LUT R20, R6, 0xc00, RZ, 0xc0, !PT ;  /* 0x00000c0006147812 */ /* 0x000fe400078ec0ff */
[----:B------:R-:W-:-:S02]  /*03c0*/  LEA.HI R14, R3, R16, RZ, 0x6 ;  /* 0x00000010030e7211 */ /* 0x000fc400078f30ff */
[----:B------:R-:W-:Y:S02]  /*03d0*/  LEA.HI R18, R20, UR4, RZ, 0x1c ;  /* 0x0000000414127c11 */ /* 0x000fe4000f8fe0ff */
[----:B------:R-:W-:Y:S02]  /*03e0*/  LOP3.LUT R22, R11, 0x40, R20, 0xfe, !PT ;  /* 0x000000400b167812 */ /* 0x000fe400078efe14 */
[----:B------:R-:W-:Y:S02]  /*03f0*/  LOP3.LUT R28, R11, 0x80, R20, 0xfe, !PT ;  /* 0x000000800b1c7812 */ /* 0x000fe400078efe14 */
[----:B------:R-:W-:Y:S02]  /*0400*/  LOP3.LUT R30, R11, 0xc0, R20, 0xfe, !PT ;  /* 0x000000c00b1e7812 */ /* 0x000fe400078efe14 */
[----:B------:R-:W-:Y:S02]  /*0410*/  LOP3.LUT R21, R11, R20, RZ, 0xfc, !PT ;  /* 0x000000140b157212 */ /* 0x000fe400078efcff */
[----:B------:R-:W-:-:S02]  /*0420*/  LOP3.LUT R44, R11, 0x100, R20, 0xfe, !PT ;  /* 0x000001000b2c7812 */ /* 0x000fc400078efe14 */
[----:B------:R-:W-:Y:S02]  /*0430*/  LOP3.LUT R45, R11, 0x140, R20, 0xfe, !PT ;  /* 0x000001400b2d7812 */ /* 0x000fe400078efe14 */
[----:B------:R-:W-:Y:S02]  /*0440*/  LOP3.LUT R47, R11, 0x180, R20, 0xfe, !PT ;  /* 0x000001800b2f7812 */ /* 0x000fe400078efe14 */
[----:B------:R-:W-:Y:S02]  /*0450*/  LOP3.LUT R56, R11, 0x1c0, R20, 0xfe, !PT ;  /* 0x000001c00b387812 */ /* 0x000fe400078efe14 */
[----:B------:R-:W-:Y:S02]  /*0460*/  LOP3.LUT R58, R11, 0x200, R20, 0xfe, !PT ;  /* 0x000002000b3a7812 */ /* 0x000fe400078efe14 */
[----:B------:R-:W-:Y:S02]  /*0470*/  LOP3.LUT R59, R11, 0x240, R20, 0xfe, !PT ;  /* 0x000002400b3b7812 */ /* 0x000fe400078efe14 */
[----:B------:R-:W-:-:S02]  /*0480*/  LOP3.LUT R60, R11, 0x280, R20, 0xfe, !PT ;  /* 0x000002800b3c7812 */ /* 0x000fc400078efe14 */
[----:B------:R-:W-:Y:S02]  /*0490*/  LOP3.LUT R61, R11, 0x2c0, R20, 0xfe, !PT ;  /* 0x000002c00b3d7812 */ /* 0x000fe400078efe14 */
[----:B------:R-:W-:Y:S02]  /*04a0*/  LOP3.LUT R10, R11, 0x300, R20, 0xfe, !PT ;  /* 0x000003000b0a7812 */ /* 0x000fe400078efe14 */
[----:B------:R-:W-:Y:S02]  /*04b0*/  LOP3.LUT R6, R11, 0x340, R20, 0xfe, !PT ;  /* 0x000003400b067812 */ /* 0x000fe400078efe14 */
[----:B------:R-:W-:Y:S02]  /*04c0*/  LOP3.LUT R3, R11, 0x380, R20, 0xfe, !PT ;  /* 0x000003800b037812 */ /* 0x000fe400078efe14 */
[----:B------:R-:W-:Y:S02]  /*04d0*/  LOP3.LUT R20, R11, 0x3c0, R20, 0xfe, !PT ;  /* 0x000003c00b147812 */ /* 0x000fe400078efe14 */
[----:B------:R-:W-:-:S02]  /*04e0*/  LOP3.LUT R11, R14, 0xffffffc0, RZ, 0xc0, !PT ;  /* 0xffffffc00e0b7812 */ /* 0x000fc400078ec0ff */
[----:B------:R-:W-:Y:S01]  /*04f0*/  LEA R21, R21, R18, 0x2 ;  /* 0x0000001215157211 */ /* 0x000fe200078e10ff */
[----:B------:R-:W1:Y:S01]  /*0500*/  LDC.64 R14, c[0x0][0x230] ;  /* 0x00008c00ff0e7b82 */ /* 0x000e620000000a00 */
[----:B------:R-:W-:Y:S02]  /*0510*/  IADD3 R11, R16, -R11, RZ ;  /* 0x8000000b100b7210 */ /* 0x000fe40007ffe0ff */
[----:B------:R-:W-:Y:S02]  /*0520*/  SHF.R.U32.HI R16, RZ, 0x4, R22 ;  /* 0x00000004ff107819 */ /* 0x000fe40000011616 */
[----:B------:R-:W-:Y:S02]  /*0530*/  SHF.R.U32.HI R18, RZ, 0x4, R28 ;  /* 0x00000004ff127819 */ /* 0x000fe4000001161c */
[----:B------:R-:W-:Y:S02]  /*0540*/  LOP3.LUT R16, R16, 0xc4, RZ, 0xc0, !PT ;  /* 0x000000c410107812 */ /* 0x000fe400078ec0ff */
[----:B------:R-:W-:-:S02]  /*0550*/  LOP3.LUT R18, R18, 0xc8, RZ, 0xc0, !PT ;  /* 0x000000c812127812 */ /* 0x000fc400078ec0ff */
[----:B------:R-:W-:Y:S02]  /*0560*/  IADD3 R23, R16, UR4, RZ ;  /* 0x0000000410177c10 */ /* 0x000fe4000fffe0ff */
[----:B------:R-:W-:Y:S02]  /*0570*/  IADD3 R29, R18, UR4, RZ ;  /* 0x00000004121d7c10 */ /* 0x000fe4000fffe0ff */
[----:B------:R-:W-:Y:S02]  /*0580*/  SHF.R.U32.HI R18, RZ, 0x4, R44 ;  /* 0x00000004ff127819 */ /* 0x000fe4000001162c */
[----:B------:R-:W-:Y:S02]  /*0590*/  SHF.R.U32.HI R53, RZ, 0x4, R47 ;  /* 0x00000004ff357819 */ /* 0x000fe4000001162f */
[----:B------:R-:W-:Y:S02]  /*05a0*/  LEA R50, R22, R23, 0x2 ;  /* 0x0000001716327211 */ /* 0x000fe400078e10ff */
[----:B------:R-:W-:-:S02]  /*05b0*/  SHF.R.U32.HI R23, RZ, 0x4, R45 ;  /* 0x00000004ff177819 */ /* 0x000fc4000001162d */
[----:B------:R-:W-:Y:S02]  /*05c0*/  LOP3.LUT R22, R18, 0xd0, RZ, 0xc0, !PT ;  /* 0x000000d012167812 */ /* 0x000fe400078ec0ff */
[----:B------:R-:W-:Y:S02]  /*05d0*/  LOP3.LUT R53, R53, 0xd8, RZ, 0xc0, !PT ;  /* 0x000000d835357812 */ /* 0x000fe400078ec0ff */
[----:B------:R-:W-:Y:S02]  /*05e0*/  SHF.R.U32.HI R54, RZ, 0x4, R56 ;  /* 0x00000004ff367819 */ /* 0x000fe40000011638 */
[----:B------:R-:W-:Y:S02]  /*05f0*/  LOP3.LUT R46, R23, 0xd4, RZ, 0xc0, !PT ;  /* 0x000000d4172e7812 */ /* 0x000fe400078ec0ff */
[----:B------:R-:W-:Y:S02]  /*0600*/  IADD3 R23, R22, UR4, RZ ;  /* 0x0000000416177c10 */ /* 0x000fe4000fffe0ff */
[----:B------:R-:W-:-:S02]  /*0610*/  IADD3 R22, R53, UR4, RZ ;  /* 0x0000000435167c10 */ /* 0x000fc4000fffe0ff */
[----:B------:R-:W-:Y:S02]  /*0620*/  LOP3.LUT R54, R54, 0xdc, RZ, 0xc0, !PT ;  /* 0x000000dc36367812 */ /* 0x000fe400078ec0ff */
[----:B------:R-:W-:Y:S02]  /*0630*/  IADD3 R46, R46, UR4, RZ ;  /* 0x000000042e2e7c10 */ /* 0x000fe4000fffe0ff */
[----:B------:R-:W-:Y:S02]  /*0640*/  LEA R55, R47, R22, 0x2 ;  /* 0x000000162f377211 */ /* 0x000fe400078e10ff */
[----:B------:R-:W-:Y:S02]  /*0650*/  IADD3 R57, R54, UR4, RZ ;  /* 0x0000000436397c10 */ /* 0x000fe4000fffe0ff */
[----:B------:R-:W-:Y:S02]  /*0660*/  LEA R53, R44, R23, 0x2 ;  /* 0x000000172c357211 */ /* 0x000fe400078e10ff */
[----:B------:R-:W-:-:S02]  /*0670*/  SHF.R.U32.HI R22, RZ, 0x4, R58 ;  /* 0x00000004ff167819 */ /* 0x000fc4000001163a */
[----:B------:R-:W-:Y:S02]  /*0680*/  LEA R54, R45, R46, 0x2 ;  /* 0x0000002e2d367211 */ /* 0x000fe400078e10ff */
[----:B------:R-:W-:Y:S02]  /*0690*/  SHF.R.U32.HI R23, RZ, 0x4, R59 ;  /* 0x00000004ff177819 */ /* 0x000fe4000001163b */
[----:B------:R-:W-:Y:S02]  /*06a0*/  SHF.R.U32.HI R45, RZ, 0x4, R60 ;  /* 0x00000004ff2d7819 */ /* 0x000fe4000001163c */
[----:B------:R-:W-:Y:S02]  /*06b0*/  SHF.R.U32.HI R46, RZ, 0x4, R61 ;  /* 0x00000004ff2e7819 */ /* 0x000fe4000001163d */
[----:B------:R-:W-:Y:S02]  /*06c0*/  LOP3.LUT R22, R22, 0xe0, RZ, 0xc0, !PT ;  /* 0x000000e016167812 */ /* 0x000fe400078ec0ff */
[----:B------:R-:W-:-:S02]  /*06d0*/  LOP3.LUT R44, R23, 0xe4, RZ, 0xc0, !PT ;  /* 0x000000e4172c7812 */ /* 0x000fc400078ec0ff */
[----:B------:R-:W-:Y:S02]  /*06e0*/  LOP3.LUT R45, R45, 0xe8, RZ, 0xc0, !PT ;  /* 0x000000e82d2d7812 */ /* 0x000fe400078ec0ff */
[----:B------:R-:W-:Y:S02]  /*06f0*/  LOP3.LUT R46, R46, 0xec, RZ, 0xc0, !PT ;  /* 0x000000ec2e2e7812 */ /* 0x000fe400078ec0ff */
[----:B------:R-:W-:Y:S02]  /*0700*/  IADD3 R23, R22, UR4, RZ ;  /* 0x0000000416177c10 */ /* 0x000fe4000fffe0ff */
[----:B------:R-:W-:Y:S02]  /*0710*/  IADD3 R44, R44, UR4, RZ ;  /* 0x000000042c2c7c10 */ /* 0x000fe4000fffe0ff */
[----:B------:R-:W-:Y:S02]  /*0720*/  IADD3 R45, R45, UR4, RZ ;  /* 0x000000042d2d7c10 */ /* 0x000fe4000fffe0ff */
[----:B------:R-:W-:-:S02]  /*0730*/  IADD3 R46, R46, UR4, RZ ;  /* 0x000000042e2e7c10 */ /* 0x000fc4000fffe0ff */
[----:B------:R-:W-:Y:S02]  /*0740*/  LEA R56, R56, R57, 0x2 ;  /* 0x0000003938387211 */ /* 0x000fe400078e10ff */
[----:B------:R-:W-:Y:S02]  /*0750*/  LEA R57, R58, R23, 0x2 ;  /* 0x000000173a397211 */ /* 0x000fe400078e10ff */
[----:B------:R-:W-:Y:S02]  /*0760*/  SHF.R.S32.HI R17, RZ, 0x1f, R4 ;  /* 0x0000001fff117819 */ /* 0x000fe40000011404 */
[----:B------:R-:W-:Y:S02]  /*0770*/  LEA R58, R59, R44, 0x2 ;  /* 0x0000002c3b3a7211 */ /* 0x000fe400078e10ff */
[----:B------:R-:W-:Y:S02]  /*0780*/  LEA R59, R60, R45, 0x2 ;  /* 0x0000002d3c3b7211 */ /* 0x000fe400078e10ff */
[----:B------:R-:W-:Y:S01]  /*0790*/  LEA R60, R61, R46, 0x2 ;  /* 0x0000002e3d3c7211 */ /* 0x000fe200078e10ff */
[----:B------:R-:W2:Y:S01]  /*07a0*/  LDC.64 R44, c[0x0][0x248] ;  /* 0x00009200ff2c7b82 */ /* 0x000ea20000000a00 */
[----:B------:R-:W-:-:S02]  /*07b0*/  SHF.R.U32.HI R19, RZ, 0x4, R30 ;  /* 0x00000004ff137819 */ /* 0x000fc4000001161e */
[----:B------:R-:W-:Y:S02]  /*07c0*/  LEA.HI R17, R17, R4, RZ, 0x6 ;  /* 0x0000000411117211 */ /* 0x000fe400078f30ff */
[----:B------:R-:W-:Y:S02]  /*07d0*/  LOP3.LUT R31, R19, 0xcc, RZ, 0xc0, !PT ;  /* 0x000000cc131f7812 */ /* 0x000fe400078ec0ff */
[----:B------:R-:W-:Y:S01]  /*07e0*/  LOP3.LUT R19, R17, 0xffffffc0, RZ, 0xc0, !PT ;  /* 0xffffffc011137812 */ /* 0x000fe200078ec0ff */
[----:B------:R-:W1:Y:S01]  /*07f0*/  LDC.64 R46, c[0x0][0x238] ;  /* 0x00008e00ff2e7b82 */ /* 0x000e620000000a00 */
[----:B------:R-:W-:Y:S02]  /*0800*/  IADD3 R31, R31, UR4, RZ ;  /* 0x000000041f1f7c10 */ /* 0x000fe4000fffe0ff */
[----:B------:R-:W-:Y:S02]  /*0810*/  IADD3 R72, R4, -R19, RZ ;  /* 0x8000001304487210 */ /* 0x000fe40007ffe0ff */
[----:B------:R-:W-:-:S02]  /*0820*/  SHF.R.U32.HI R22, RZ, 0x4, R10 ;  /* 0x00000004ff167819 */ /* 0x000fc4000001160a */
[----:B------:R-:W-:Y:S02]  /*0830*/  SHF.R.U32.HI R23, RZ, 0x4, R6 ;  /* 0x00000004ff177819 */ /* 0x000fe40000011606 */
[----:B------:R-:W-:Y:S01]  /*0840*/  LEA R51, R28, R29, 0x2 ;  /* 0x0000001d1c337211 */ /* 0x000fe200078e10ff */
[C---:B-1----:R-:W-:Y:S01]  /*0850*/  IMAD.WIDE R28, R72.reuse, 0x8, R12 ;  /* 0x00000008481c7825 */ /* 0x042fe200078e020c */
[----:B------:R-:W-:Y:S02]  /*0860*/  SHF.R.S32.HI R73, RZ, 0x6, R17 ;  /* 0x00000006ff497819 */ /* 0x000fe40000011411 */
[----:B------:R-:W-:Y:S01]  /*0870*/  SHF.R.U32.HI R62, RZ, 0x4, R3 ;  /* 0x00000004ff3e7819 */ /* 0x000fe20000011603 */
[----:B0-----:R-:W-:Y:S01]  /*0880*/  IMAD.WIDE R16, R72, 0x8, R14 ;  /* 0x0000000848107825 */ /* 0x001fe200078e020e */
[----:B------:R-:W-:Y:S02]  /*0890*/  LEA R52, R30, R31, 0x2 ;  /* 0x0000001f1e347211 */ /* 0x000fe400078e10ff */
[----:B------:R-:W-:Y:S01]  /*08a0*/  SHF.R.U32.HI R63, RZ, 0x4, R20 ;  /* 0x00000004ff3f7819 */ /* 0x000fe20000011614 */
[----:B------:R-:W-:Y:S01]  /*08b0*/  IMAD.WIDE R48, R73, 0x8, R48 ;  /* 0x0000000849307825 */ /* 0x000fe200078e0230 */
[----:B------:R-:W-:Y:S01]  /*08c0*/  LOP3.LUT R22, R22, 0xf0, RZ, 0xc0, !PT ;  /* 0x000000f016167812 */ /* 0x000fe200078ec0ff */
[----:B------:R-:W5:Y:S01]  /*08d0*/  LDG.E.EL.128 R28, desc[UR6][R28.64] ;  /* 0x000000061c1c7981 */ /* 0x000f62000c2e1d00 */
[----:B------:R-:W-:-:S02]  /*08e0*/  LOP3.LUT R61, R23, 0xf4, RZ, 0xc0, !PT ;  /* 0x000000f4173d7812 */ /* 0x000fc400078ec0ff */
[----:B------:R-:W-:Y:S01]  /*08f0*/  LOP3.LUT R62, R62, 0xf8, RZ, 0xc0, !PT ;  /* 0x000000f83e3e7812 */ /* 0x000fe200078ec0ff */
[----:B------:R-:W5:Y:S01]  /*0900*/  LDG.E.EL.128 R16, desc[UR6][R16.64] ;  /* 0x0000000610107981 */ /* 0x000f62000c2e1d00 */
[----:B------:R-:W-:Y:S02]  /*0910*/  LOP3.LUT R64, R63, 0xfc, RZ, 0xc0, !PT ;  /* 0x000000fc3f407812 */ /* 0x000fe400078ec0ff */
[----:B------:R-:W-:Y:S01]  /*0920*/  IADD3 R23, R22, UR4, RZ ;  /* 0x0000000416177c10 */ /* 0x000fe2000fffe0ff */
[----:B------:R-:W5:Y:S01]  /*0930*/  LDG.E.EL.64 R48, desc[UR6][R48.64] ;  /* 0x0000000630307981 */ /* 0x000f62000c2e1b00 */
[----:B------:R-:W-:Y:S01]  /*0940*/  IADD3 R63, R61, UR4, RZ ;  /* 0x000000043d3f7c10 */ /* 0x000fe2000fffe0ff */
[----:B------:R-:W-:Y:S01]  /*0950*/  IMAD.WIDE R12, R11, 0x8, R12 ;  /* 0x000000080b0c7825 */ /* 0x000fe200078e020c */
[----:B------:R-:W-:Y:S02]  /*0960*/  IADD3 R62, R62, UR4, RZ ;  /* 0x000000043e3e7c10 */ /* 0x000fe4000fffe0ff */
[----:B------:R-:W-:-:S02]  /*0970*/  IADD3 R65, R64, UR4, RZ ;  /* 0x0000000440417c10 */ /* 0x000fc4000fffe0ff */
[----:B------:R-:W-:Y:S01]  /*0980*/  LEA R61, R10, R23, 0x2 ;  /* 0x000000170a3d7211 */ /* 0x000fe200078e10ff */
[----:B------:R-:W-:Y:S01]  /*0990*/  IMAD.WIDE R22, R11, 0x8, R14 ;  /* 0x000000080b167825 */ /* 0x000fe200078e020e */
[----:B------:R-:W-:Y:S01]  /*09a0*/  LEA R6, R6, R63, 0x2 ;  /* 0x0000003f06067211 */ /* 0x000fe200078e10ff */
[----:B------:R-:W5:Y:S01]  /*09b0*/  LDG.E.EL.128 R12, desc[UR6][R12.64] ;  /* 0x000000060c0c7981 */ /* 0x000f62000c2e1d00 */
[----:B------:R-:W-:Y:S01]  /*09c0*/  LEA R3, R3, R62, 0x2 ;  /* 0x0000003e03037211 */ /* 0x000fe200078e10ff */
[----:B------:R-:W-:Y:S01]  /*09d0*/  IMAD.WIDE R46, R72, 0x4, R46 ;  /* 0x00000004482e7825 */ /* 0x000fe200078e022e */
[----:B------:R-:W-:Y:S01]  /*09e0*/  LEA R62, R20, R65, 0x2 ;  /* 0x00000041143e7211 */ /* 0x000fe200078e10ff */
[----:B--2---:R-:W-:Y:S01]  /*09f0*/  STS [R21], R40 ;  /* 0x0000002815007388 */ /* 0x004fe20000000800 */
[----:B------:R-:W-:Y:S01]  /*0a00*/  SHF.R.U32.HI R10, RZ, 0x4, R5 ;  /* 0x00000004ff0a7819 */ /* 0x000fe20000011605 */
[----:B------:R-:W0:Y:S02]  /*0a10*/  LDC.64 R64, c[0x0][0x2a8] ;  /* 0x0000aa00ff407b82 */ /* 0x000e240000000a00 */
[----:B------:R-:W-:Y:S04]  /*0a20*/  STS [R50], R41 ;  /* 0x0000002932007388 */ /* 0x000fe80000000800 */
[----:B------:R-:W-:Y:S04]  /*0a30*/  STS [R51], R42 ;  /* 0x0000002a33007388 */ /* 0x000fe80000000800 */
[----:B------:R-:W-:Y:S04]  /*0a40*/  STS [R52], R43 ;  /* 0x0000002b34007388 */ /* 0x000fe80000000800 */
[----:B---3--:R-:W-:Y:S04]  /*0a50*/  STS [R53], R36 ;  /* 0x0000002435007388 */ /* 0x008fe80000000800 */
[----:B------:R1:W-:Y:S04]  /*0a60*/  STS [R54], R37 ;  /* 0x0000002536007388 */ /* 0x0003e80000000800 */
[----:B------:R-:W-:Y:S04]  /*0a70*/  STS [R55], R38 ;  /* 0x0000002637007388 */ /* 0x000fe80000000800 */
[----:B------:R-:W-:Y:S04]  /*0a80*/  STS [R56], R39 ;  /* 0x0000002738007388 */ /* 0x000fe80000000800 */
[----:B----4-:R-:W-:Y:S04]  /*0a90*/  STS [R57], R32 ;  /* 0x0000002039007388 */ /* 0x010fe80000000800 */
[----:B------:R-:W-:Y:S04]  /*0aa0*/  STS [R58], R33 ;  /* 0x000000213a007388 */ /* 0x000fe80000000800 */
[----:B------:R-:W-:Y:S01]  /*0ab0*/  STS [R59], R34 ;  /* 0x000000223b007388 */ /* 0x000fe20000000800 */
[----:B-1----:R-:W-:-:S03]  /*0ac0*/  IMAD.WIDE R36, R73, 0x8, R44 ;  /* 0x0000000849247825 */ /* 0x002fc600078e022c */
[----:B------:R-:W-:Y:S04]  /*0ad0*/  STS [R60], R35 ;  /* 0x000000233c007388 */ /* 0x000fe80000000800 */
[----:B-----5:R-:W-:Y:S04]  /*0ae0*/  STS [R61], R24 ;  /* 0x000000183d007388 */ /* 0x020fe80000000800 */
[----:B------:R-:W-:Y:S04]  /*0af0*/  STS [R6], R25 ;  /* 0x0000001906007388 */ /* 0x000fe80000000800 */
[----:B------:R1:W-:Y:S04]  /*0b00*/  STS [R3], R26 ;  /* 0x0000001a03007388 */ /* 0x0003e80000000800 */
[----:B------:R-:W2:Y:S04]  /*0b10*/  LDG.E.EL.128 R20, desc[UR6][R22.64] ;  /* 0x0000000616147981 */ /* 0x000ea8000c2e1d00 */
[----:B------:R3:W-:Y:S04]  /*0b20*/  STS [R62], R27 ;  /* 0x0000001b3e007388 */ /* 0x0007e80000000800 */
[----:B------:R-:W4:Y:S01]  /*0b30*/  LDG.E.EL.128 R44, desc[UR6][R46.64] ;  /* 0x000000062e2c7981 */ /* 0x000f22000c2e1d00 */
[----:B------:R-:W-:Y:S01]  /*0b40*/  BAR.SYNC.DEFER_BLOCKING 0x0 ;  /* 0x0000000000007b1d */ /* 0x000fe20000010000 */
[----:B------:R-:W-:-:S02]  /*0b50*/  SGXT.U32 R10, R10, 0x2 ;  /* 0x000000020a0a781a */ /* 0x000fc40000000000 */
[----:B-1----:R-:W-:-:S05]  /*0b60*/  SHF.R.U32.HI R3, RZ, 0x4, R2 ;  /* 0x00000004ff037819 */ /* 0x002fca0000011602 */
[----:B---3--:R-:W1:Y:S01]  /*0b70*/  LDC.64 R62, c[0x0][0x298] ;  /* 0x0000a600ff3e7b82 */ /* 0x008e620000000a00 */
[----:B------:R-:W3:Y:S01]  /*0b80*/  LDG.E.EL.64 R36, desc[UR6][R36.64] ;  /* 0x0000000624247981 */ /* 0x000ee2000c2e1b00 */
[----:B------:R-:W-:Y:S02]  /*0b90*/  LOP3.LUT R10, R3, R10, RZ, 0xfc, !PT ;  /* 0x0000000a030a7212 */ /* 0x000fe400078efcff */
[----:B------:R-:W-:Y:S02]  /*0ba0*/  SHF.R.U32.HI R24, RZ, 0x18, R31 ;  /* 0x00000018ff187819 */ /* 0x000fe4000001161f */
[----:B------:R-:W-:Y:S02]  /*0bb0*/  SHF.R.U32.HI R6, RZ, 0x18, R19 ;  /* 0x00000018ff067819 */ /* 0x000fe40000011613 */
[----:B------:R-:W-:Y:S02]  /*0bc0*/  LOP3.LUT R25, R24, 0x80, RZ, 0xc0, !PT ;  /* 0x0000008018197812 */ /* 0x000fe400078ec0ff */
[----:B------:R-:W-:-:S02]  /*0bd0*/  SHF.R.U32.HI R32, RZ, 0x1a, R49 ;  /* 0x0000001aff207819 */ /* 0x000fc40000011631 */
[----:B------:R-:W-:Y:S02]  /*0be0*/  LOP3.LUT R2, R6, 0x80, RZ, 0xc0, !PT ;  /* 0x0000008006027812 */ /* 0x000fe400078ec0ff */
[----:B------:R-:W-:Y:S02]  /*0bf0*/  LOP3.LUT R27, R32, 0x20, RZ, 0xc0, !PT ;  /* 0x00000020201b7812 */ /* 0x000fe400078ec0ff */
[----:B------:R-:W-:Y:S02]  /*0c00*/  IADD3 R25, P1, R25, UR8, RZ ;  /* 0x0000000819197c10 */ /* 0x000fe4000ff3e0ff */
[----:B------:R-:W-:Y:S02]  /*0c10*/  IADD3 R3, P3, R2, UR8, RZ ;  /* 0x0000000802037c10 */ /* 0x000fe4000ff7e0ff */
[----:B------:R-:W-:Y:S02]  /*0c20*/  IADD3 R80, P0, R48, R27, RZ ;  /* 0x0000001b30507210 */ /* 0x000fe40007f1e0ff */
[----:B------:R-:W-:-:S02]  /*0c30*/  IADD3.X R35, RZ, UR9, RZ, P1, !PT ;  /* 0x00000009ff237c10 */ /* 0x000fc40008ffe4ff */
[----:B------:R-:W-:Y:S02]  /*0c40*/  LEA R42, P1, R18, R3, 0x2 ;  /* 0x00000003122a7211 */ /* 0x000fe400078210ff */
[----:B------:R-:W-:Y:S02]  /*0c50*/  IADD3.X R3, RZ, UR9, RZ, P3, !PT ;  /* 0x00000009ff037c10 */ /* 0x000fe40009ffe4ff */
[----:B------:R-:W-:Y:S02]  /*0c60*/  IADD3.X R49, RZ, R49, RZ, P0, !PT ;  /* 0x00000031ff317210 */ /* 0x000fe400007fe4ff */
[----:B------:R-:W-:Y:S02]  /*0c70*/  SHF.L.U32 R50, R80, 0x7, RZ ;  /* 0x0000000750327819 */ /* 0x000fe400000006ff */
[----:B------:R-:W-:Y:S02]  /*0c80*/  LEA R34, P2, R30, R25, 0x2 ;  /* 0x000000191e227211 */ /* 0x000fe400078410ff */
[----:B------:R-:W-:-:S02]  /*0c90*/  SHF.R.U32.HI R33, RZ, 0x18, R13 ;  /* 0x00000018ff217819 */ /* 0x000fc4000001160d */
[----:B------:R-:W-:Y:S02]  /*0ca0*/  LEA.HI.X R38, R18, R3, R19, 0x2, P1 ;  /* 0x0000000312267211 */ /* 0x000fe400008f1413 */
[----:B------:R-:W-:Y:S02]  /*0cb0*/  SHF.L.U64.HI R80, R80, 0x7, R49 ;  /* 0x0000000750507819 */ /* 0x000fe40000010231 */
[----:B------:R-:W-:Y:S02]  /*0cc0*/  IADD3 R18, P1, R42, R50, RZ ;  /* 0x000000322a127210 */ /* 0x000fe40007f3e0ff */
[----:B------:R-:W-:Y:S02]  /*0cd0*/  LOP3.LUT R2, R9, R10, RZ, 0xfc, !PT ;  /* 0x0000000a09027212 */ /* 0x000fe400078efcff */
[----:B------:R-:W-:Y:S02]  /*0ce0*/  LEA.HI.X R35, R30, R35, R31, 0x2, P2 ;  /* 0x000000231e237211 */ /* 0x000fe400010f141f */
[----:B------:R-:W-:-:S02]  /*0cf0*/  IADD3 R24, P0, R34, R50, RZ ;  /* 0x0000003222187210 */ /* 0x000fc40007f1e0ff */
[----:B------:R-:W-:Y:S02]  /*0d00*/  LOP3.LUT R33, R33, 0x80, RZ, 0xc0, !PT ;  /* 0x0000008021217812 */ /* 0x000fe400078ec0ff */
[----:B------:R-:W-:Y:S02]  /*0d10*/  IADD3.X R19, R38, R80, RZ, P1, !PT ;  /* 0x0000005026137210 */ /* 0x000fe40000ffe4ff */
[----:B------:R-:W-:Y:S02]  /*0d20*/  SHF.L.U32 R76, R2, 0xa, RZ ;  /* 0x0000000a024c7819 */ /* 0x000fe400000006ff */
[----:B------:R-:W-:Y:S02]  /*0d30*/  IADD3.X R25, R35, R80, RZ, P0, !PT ;  /* 0x0000005023197210 */ /* 0x000fe400007fe4ff */
[----:B------:R-:W-:Y:S02]  /*0d40*/  IADD3 R33, P0, R33, UR8, RZ ;  /* 0x0000000821217c10 */ /* 0x000fe4000ff1e0ff */
[----:B------:R-:W-:Y:S01]  /*0d50*/  LOP3.LUT R6, R9, 0x10, R10, 0xfe, !PT ;  /* 0x0000001009067812 */ /* 0x000fe200078efe0a */
[----:B------:R-:W-:Y:S01]  /*0d60*/  IMAD.WIDE R30, R76, 0x4, R18 ;  /* 0x000000044c1e7825 */ /* 0x000fe200078e0212 */
[----:B------:R-:W-:-:S02]  /*0d70*/  LEA R110, P1, R12, R33, 0x2 ;  /* 0x000000210c6e7211 */ /* 0x000fc400078210ff */
[----:B------:R-:W-:Y:S01]  /*0d80*/  SHF.L.U32 R32, R6, 0xa, RZ ;  /* 0x0000000a06207819 */ /* 0x000fe200000006ff */
[----:B------:R-:W-:Y:S01]  /*0d90*/  IMAD.WIDE R26, R76, 0x4, R24 ;  /* 0x000000044c1a7825 */ /* 0x000fe200078e0218 */
[----:B------:R-:W-:Y:S01]  /*0da0*/  IADD3.X R33, RZ, UR9, RZ, P0, !PT ;  /* 0x00000009ff217c10 */ /* 0x000fe200087fe4ff */
[----:B------:R5:W4:Y:S04]  /*0db0*/  LDG.E.EL R53, desc[UR6][R30.64] ;  /* 0x000000061e357981 */ /* 0x000b28000c2e1900 */
[----:B------:R-:W4:Y:S01]  /*0dc0*/  LDG.E.EL R49, desc[UR6][R26.64] ;  /* 0x000000061a317981 */ /* 0x000f22000c2e1900 */
[----:B-----5:R-:W-:Y:S01]  /*0dd0*/  LEA.HI.X R30, R12, R33, R13, 0x2, P1 ;  /* 0x000000210c1e7211 */ /* 0x020fe200008f140d */
[----:B------:R-:W-:-:S05]  /*0de0*/  IMAD.WIDE R12, R32, 0x4, R24 ;  /* 0x00000004200c7825 */ /* 0x000fca00078e0218 */
[----:B------:R5:W4:Y:S02]  /*0df0*/  LDG.E.EL R109, desc[UR6][R12.64] ;  /* 0x000000060c6d7981 */ /* 0x000b24000c2e1900 */
[----:B-----5:R-:W5:Y:S01]  /*0e00*/  LDC.64 R12, c[0x0][0x290] ;  /* 0x0000a400ff0c7b82 */ /* 0x020f620000000a00 */
[----:B------:R-:W-:-:S06]  /*0e10*/  IMAD.WIDE R68, R32, 0x4, R18 ;  /* 0x0000000420447825 */ /* 0x000fcc00078e0212 */
[----:B------:R-:W4:Y:S01]  /*0e20*/  LDG.E.EL R68, desc[UR6][R68.64] ;  /* 0x0000000644447981 */ /* 0x000f22000c2e1900 */
[----:B-----5:R-:W-:-:S06]  /*0e30*/  IMAD.WIDE R12, R73, 0x8, R12 ;  /* 0x00000008490c7825 */ /* 0x020fcc00078e020c */
[----:B------:R-:W5:Y:S01]  /*0e40*/  LDG.E.EL.64 R12, desc[UR6][R12.64] ;  /* 0x000000060c0c7981 */ /* 0x000f62000c2e1b00 */
[----:B--2---:R-:W-:-:S04]  /*0e50*/  SHF.R.U32.HI R3, RZ, 0x18, R21 ;  /* 0x00000018ff037819 */ /* 0x004fc80000011615 */
[----:B------:R-:W-:-:S04]  /*0e60*/  LOP3.LUT R3, R3, 0x80, RZ, 0xc0, !PT ;  /* 0x0000008003037812 */ /* 0x000fc800078ec0ff */
[----:B------:R-:W-:-:S04]  /*0e70*/  IADD3 R3, P2, R3, UR8, RZ ;  /* 0x0000000803037c10 */ /* 0x000fc8000ff5e0ff */
[C---:B------:R-:W-:Y:S02]  /*0e80*/  LEA R90, P0, R20.reuse, R3, 0x2 ;  /* 0x00000003145a7211 */ /* 0x040fe400078010ff */
[----:B------:R-:W-:Y:S02]  /*0e90*/  IADD3.X R31, RZ, UR9, RZ, P2, !PT ;  /* 0x00000009ff1f7c10 */ /* 0x000fe400097fe4ff */
[----:B------:R-:W-:Y:S02]  /*0ea0*/  LOP3.LUT R3, R9, 0x20, R10, 0xfe, !PT ;  /* 0x0000002009037812 */ /* 0x000fe400078efe0a */
[----:B------:R-:W-:Y:S02]  /*0eb0*/  LEA.HI.X R31, R20, R31, R21, 0x2, P0 ;  /* 0x0000001f141f7211 */ /* 0x000fe400000f1415 */
[----:B------:R-:W-:Y:S02]  /*0ec0*/  LOP3.LUT R9, R9, 0x30, R10, 0xfe, !PT ;  /* 0x0000003009097812 */ /* 0x000fe400078efe0a */
[----:B------:R-:W-:-:S02]  /*0ed0*/  SHF.L.U32 R20, R3, 0xa, RZ ;  /* 0x0000000a03147819 */ /* 0x000fc400000006ff */
[----:B---3--:R-:W-:-:S04]  /*0ee0*/  SHF.R.U32.HI R27, RZ, 0x1a, R37 ;  /* 0x0000001aff1b7819 */ /* 0x008fc80000011625 */
[----:B------:R-:W-:-:S04]  /*0ef0*/  LOP3.LUT R27, R27, 0x20, RZ, 0xc0, !PT ;  /* 0x000000201b1b7812 */ /* 0x000fc800078ec0ff */
[----:B------:R-:W-:Y:S02]  /*0f00*/  IADD3 R21, P0, R36, R27, RZ ;  /* 0x0000001b24157210 */ /* 0x000fe40007f1e0ff */
[----:B------:R-:W-:Y:S02]  /*0f10*/  SHF.L.U32 R82, R9, 0xa, RZ ;  /* 0x0000000a09527819 */ /* 0x000fe400000006ff */
[----:B------:R-:W-:Y:S02]  /*0f20*/  IADD3.X R36, RZ, R37, RZ, P0, !PT ;  /* 0x00000025ff247210 */ /* 0x000fe400007fe4ff */
[C---:B------:R-:W-:Y:S02]  /*0f30*/  SHF.L.U32 R33, R21.reuse, 0x7, RZ ;  /* 0x0000000715217819 */ /* 0x040fe400000006ff */
[----:B------:R-:W-:Y:S02]  /*0f40*/  SHF.L.U64.HI R21, R21, 0x7, R36 ;  /* 0x0000000715157819 */ /* 0x000fe40000010224 */
[----:B------:R-:W-:Y:S01]  /*0f50*/  IADD3 R34, P0, R33, R34, RZ ;  /* 0x0000002221227210 */ /* 0x000fe20007f1e0ff */
[----:B------:R-:W-:-:S03]  /*0f60*/  IMAD.WIDE R66, R20, 0x4, R24 ;  /* 0x0000000414427825 */ /* 0x000fc600078e0218 */
[----:B------:R-:W-:Y:S01]  /*0f70*/  IADD3.X R35, R21, R35, RZ, P0, !PT ;  /* 0x0000002315237210 */ /* 0x000fe200007fe4ff */
[----:B------:R-:W-:Y:S01]  /*0f80*/  IMAD.WIDE R24, R82, 0x4, R24 ;  /* 0x0000000452187825 */ /* 0x000fe200078e0218 */
[----:B------:R-:W-:Y:S01]  /*0f90*/  IADD3 R42, P0, R33, R42, RZ ;  /* 0x0000002a212a7210 */ /* 0x000fe20007f1e0ff */
[----:B------:R-:W2:Y:S02]  /*0fa0*/  LDG.E.EL R66, desc[UR6][R66.64] ;  /* 0x0000000642427981 */ /* 0x000ea4000c2e1900 */
[--C-:B------:R-:W-:Y:S01]  /*0fb0*/  IMAD.WIDE R26, R20, 0x4, R18.reuse ;  /* 0x00000004141a7825 */ /* 0x100fe200078e0212 */
[----:B------:R-:W-:Y:S01]  /*0fc0*/  IADD3.X R43, R21, R38, RZ, P0, !PT ;  /* 0x00000026152b7210 */ /* 0x000fe200007fe4ff */
[----:B------:R1:W3:Y:S01]  /*0fd0*/  LDG.E.EL R61, desc[UR6][R24.64] ;  /* 0x00000006183d7981 */ /* 0x0002e2000c2e1900 */
[----:B------:R-:W-:Y:S01]  /*0fe0*/  IADD3 R56, P0, R110, R50, RZ ;  /* 0x000000326e387210 */ /* 0x000fe20007f1e0ff */
[----:B------:R-:W-:Y:S02]  /*0ff0*/  IMAD.WIDE R18, R82, 0x4, R18 ;  /* 0x0000000452127825 */ /* 0x000fe400078e0212 */
[----:B------:R-:W2:Y:S01]  /*1000*/  LDG.E.EL R70, desc[UR6][R26.64] ;  /* 0x000000061a467981 */ /* 0x000ea2000c2e1900 */
[----:B------:R-:W-:Y:S01]  /*1010*/  IADD3.X R57, R30, R80, RZ, P0, !PT ;  /* 0x000000501e397210 */ /* 0x000fe200007fe4ff */
[----:B------:R-:W-:-:S02]  /*1020*/  IMAD.WIDE R40, R20, 0x4, R34 ;  /* 0x0000000414287825 */ /* 0x000fc400078e0222 */
[----:B------:R0:W3:Y:S02]  /*1030*/  LDG.E.EL R69, desc[UR6][R18.64] ;  /* 0x0000000612457981 */ /* 0x0000e4000c2e1900 */
[----:B-1----:R-:W-:Y:S02]  /*1040*/  IMAD.WIDE R24, R72, 0x8, R62 ;  /* 0x0000000848187825 */ /* 0x002fe400078e023e */
[----:B------:R-:W2:Y:S04]  /*1050*/  LDG.E.EL R58, desc[UR6][R40.64] ;  /* 0x00000006283a7981 */ /* 0x000ea8000c2e1900 */
[----:B------:R-:W2:Y:S01]  /*1060*/  LDG.E.EL.128 R24, desc[UR6][R24.64] ;  /* 0x0000000618187981 */ /* 0x000ea2000c2e1d00 */
[----:B0-----:R-:W-:-:S04]  /*1070*/  IMAD.WIDE R18, R76, 0x4, R56 ;  /* 0x000000044c127825 */ /* 0x001fc800078e0238 */
[--C-:B------:R-:W-:Y:S01]  /*1080*/  IMAD.WIDE R36, R76, 0x4, R34.reuse ;  /* 0x000000044c247825 */ /* 0x100fe200078e0222 */
[----:B------:R0:W2:Y:S03]  /*1090*/  LDG.E.EL R108, desc[UR6][R18.64] ;  /* 0x00000006126c7981 */ /* 0x0000a6000c2e1900 */
[--C-:B------:R-:W-:Y:S01]  /*10a0*/  IMAD.WIDE R38, R32, 0x4, R34.reuse ;  /* 0x0000000420267825 */ /* 0x100fe200078e0222 */
[----:B------:R1:W3:Y:S03]  /*10b0*/  LDG.E.EL R122, desc[UR6][R36.64] ;  /* 0x00000006247a7981 */ /* 0x0002e6000c2e1900 */
[----:B------:R-:W-:Y:S01]  /*10c0*/  IMAD.WIDE R112, R82, 0x4, R34 ;  /* 0x0000000452707825 */ /* 0x000fe200078e0222 */
[----:B------:R-:W-:Y:S01]  /*10d0*/  IADD3 R34, P1, R90, R50, RZ ;  /* 0x000000325a227210 */ /* 0x000fe20007f3e0ff */
[----:B------:R-:W3:Y:S01]  /*10e0*/  LDG.E.EL R123, desc[UR6][R38.64] ;  /* 0x00000006267b7981 */ /* 0x000ee2000c2e1900 */
[----:B0-----:R-:W0:Y:S01]  /*10f0*/  LDC.64 R18, c[0x0][0x2b8] ;  /* 0x0000ae00ff127b82 */ /* 0x001e220000000a00 */
[----:B------:R-:W-:-:S04]  /*1100*/  IMAD.WIDE R54, R76, 0x4, R42 ;  /* 0x000000044c367825 */ /* 0x000fc800078e022a */
[----:B------:R-:W-:-:S04]  /*1110*/  IMAD.WIDE R74, R32, 0x4, R42 ;  /* 0x00000004204a7825 */ /* 0x000fc800078e022a */
[--C-:B------:R-:W-:Y:S01]  /*1120*/  IMAD.WIDE R86, R20, 0x4, R42.reuse ;  /* 0x0000000414567825 */ /* 0x100fe200078e022a */
[----:B------:R-:W-:Y:S01]  /*1130*/  IADD3.X R35, R31, R80, RZ, P1, !PT ;  /* 0x000000501f237210 */ /* 0x000fe20000ffe4ff */
[----:B------:R-:W3:Y:S02]  /*1140*/  LDG.E.EL R71, desc[UR6][R54.64] ;  /* 0x0000000636477981 */ /* 0x000ee4000c2e1900 */
[----:B------:R-:W-:Y:S02]  /*1150*/  IMAD.WIDE R42, R82, 0x4, R42 ;  /* 0x00000004522a7825 */ /* 0x000fe400078e022a */
[----:B------:R-:W5:Y:S02]  /*1160*/  LDG.E.EL R112, desc[UR6][R112.64] ;  /* 0x0000000670707981 */ /* 0x000f64000c2e1900 */
[----:B------:R-:W-:Y:S02]  /*1170*/  IMAD.WIDE R40, R72, 0x8, R64 ;  /* 0x0000000848287825 */ /* 0x000fe400078e0240 */
[----:B------:R-:W5:Y:S02]  /*1180*/  LDG.E.EL R60, desc[UR6][R42.64] ;  /* 0x000000062a3c7981 */ /* 0x000f64000c2e1900 */
[----:B------:R-:W-:-:S02]  /*1190*/  IMAD.WIDE R78, R76, 0x4, R34 ;  /* 0x000000044c4e7825 */ /* 0x000fc400078e0222 */
[----:B------:R1:W5:Y:S02]  /*11a0*/  LDG.E.EL R67, desc[UR6][R74.64] ;  /* 0x000000064a437981 */ /* 0x000364000c2e1900 */
[C---:B-1----:R-:W-:Y:S02]  /*11b0*/  IMAD.WIDE R36, R32.reuse, 0x4, R56 ;  /* 0x0000000420247825 */ /* 0x042fe400078e0238 */
[----:B------:R-:W5:Y:S04]  /*11c0*/  LDG.E.EL R38, desc[UR6][R78.64] ;  /* 0x000000064e267981 */ /* 0x000f68000c2e1900 */
[----:B------:R-:W5:Y:S01]  /*11d0*/  LDG.E.EL.128 R40, desc[UR6][R40.64] ;  /* 0x0000000628287981 */ /* 0x000f62000c2e1d00 */
[----:B------:R-:W-:-:S03]  /*11e0*/  IMAD.WIDE R84, R32, 0x4, R34 ;  /* 0x0000000420547825 */ /* 0x000fc600078e0222 */
[----:B------:R-:W5:Y:S01]  /*11f0*/  LDG.E.EL R48, desc[UR6][R36.64] ;  /* 0x0000000624307981 */ /* 0x000f62000c2e1900 */
[----:B------:R-:W-:-:S03]  /*1200*/  IMAD.WIDE R74, R20, 0x4, R56 ;  /* 0x00000004144a7825 */ /* 0x000fc600078e0238 */
[----:B------:R-:W5:Y:S01]  /*1210*/  LDG.E.EL R39, desc[UR6][R84.64] ;  /* 0x0000000654277981 */ /* 0x000f62000c2e1900 */
[----:B------:R-:W-:-:S03]  /*1220*/  IMAD.WIDE R54, R20, 0x4, R34 ;  /* 0x0000000414367825 */ /* 0x000fc600078e0222 */
[----:B------:R1:W5:Y:S01]  /*1230*/  LDG.E.EL R106, desc[UR6][R74.64] ;  /* 0x000000064a6a7981 */ /* 0x000362000c2e1900 */
[----:B------:R-:W-:-:S03]  /*1240*/  IMAD.WIDE R56, R82, 0x4, R56 ;  /* 0x0000000452387825 */ /* 0x000fc600078e0238 */
[----:B------:R-:W5:Y:S01]  /*1250*/  LDG.E.EL R36, desc[UR6][R54.64] ;  /* 0x0000000636247981 */ /* 0x000f62000c2e1900 */
[----:B------:R-:W-:-:S03]  /*1260*/  IMAD.WIDE R34, R82, 0x4, R34 ;  /* 0x0000000452227825 */ /* 0x000fc600078e0222 */
[----:B------:R1:W5:Y:S04]  /*1270*/  LDG.E.EL R107, desc[UR6][R56.64] ;  /* 0x00000006386b7981 */ /* 0x000368000c2e1900 */
[----:B------:R1:W5:Y:S01]  /*1280*/  LDG.E.EL R37, desc[UR6][R34.64] ;  /* 0x0000000622257981 */ /* 0x000362000c2e1900 */
[----:B0-----:R-:W-:-:S03]  /*1290*/  IMAD.WIDE R18, R73, 0x8, R18 ;  /* 0x0000000849127825 */ /* 0x001fc600078e0212 */
[----:B------:R-:W5:Y:S04]  /*12a0*/  LDG.E.EL R59, desc[UR6][R86.64] ;  /* 0x00000006563b7981 */ /* 0x000f68000c2e1900 */
[----:B------:R-:W5:Y:S01]  /*12b0*/  LDG.E.EL.64 R18, desc[UR6][R18.64] ;  /* 0x0000000612127981 */ /* 0x000f62000c2e1b00 */
[----:B------:R-:W-:Y:S02]  /*12c0*/  SHF.R.U32.HI R77, RZ, 0x18, R29 ;  /* 0x00000018ff4d7819 */ /* 0x000fe4000001161d */
[----:B------:R-:W-:Y:S02]  /*12d0*/  SHF.R.U32.HI R51, RZ, 0x18, R17 ;  /* 0x00000018ff337819 */ /* 0x000fe40000011611 */
[----:B------:R-:W-:Y:S02]  /*12e0*/  LOP3.LUT R77, R77, 0x80, RZ, 0xc0, !PT ;  /* 0x000000804d4d7812 */ /* 0x000fe400078ec0ff */
[----:B-1----:R-:W-:-:S02]  /*12f0*/  SHF.R.U32.HI R75, RZ, 0x18, R15 ;  /* 0x00000018ff4b7819 */ /* 0x002fc4000001160f */
[----:B------:R-:W-:Y:S02]  /*1300*/  IADD3 R77, P0, R77, UR8, RZ ;  /* 0x000000084d4d7c10 */ /* 0x000fe4000ff1e0ff */
[----:B------:R-:W-:Y:S02]  /*1310*/  LOP3.LUT R51, R51, 0x80, RZ, 0xc0, !PT ;  /* 0x0000008033337812 */ /* 0x000fe400078ec0ff */
[----:B------:R-:W-:Y:S02]  /*1320*/  LEA R74, P1, R28, R77, 0x2 ;  /* 0x0000004d1c4a7211 */ /* 0x000fe400078210ff */
[----:B------:R-:W-:Y:S02]  /*1330*/  IADD3.X R57, RZ, UR9, RZ, P0, !PT ;  /* 0x00000009ff397c10 */ /* 0x000fe400087fe4ff */
[----:B------:R-:W-:Y:S02]  /*1340*/  LOP3.LUT R75, R75, 0x80, RZ, 0xc0, !PT ;  /* 0x000000804b4b7812 */ /* 0x000fe400078ec0ff */
[----:B------:R-:W-:-:S02]  /*1350*/  IADD3 R35, P0, R51, UR8, RZ ;  /* 0x0000000833237c10 */ /* 0x000fc4000ff1e0ff */
[----:B------:R-:W-:Y:S02]  /*1360*/  SHF.R.U32.HI R79, RZ, 0x18, R23 ;  /* 0x00000018ff4f7819 */ /* 0x000fe40000011617 */
[----:B------:R-:W-:Y:S02]  /*1370*/  LEA.HI.X R57, R28, R57, R29, 0x2, P1 ;  /* 0x000000391c397211 */ /* 0x000fe400008f141d */
[----:B------:R-:W-:Y:S02]  /*1380*/  IADD3 R75, P1, R75, UR8, RZ ;  /* 0x000000084b4b7c10 */ /* 0x000fe4000ff3e0ff */
[----:B------:R-:W-:Y:S02]  /*1390*/  IADD3.X R77, RZ, UR9, RZ, P0, !PT ;  /* 0x00000009ff4d7c10 */ /* 0x000fe400087fe4ff */
[----:B------:R-:W-:Y:S02]  /*13a0*/  LOP3.LUT R79, R79, 0x80, RZ, 0xc0, !PT ;  /* 0x000000804f4f7812 */ /* 0x000fe400078ec0ff */
[----:B------:R-:W-:-:S02]  /*13b0*/  IADD3 R28, P0, R50, R74, RZ ;  /* 0x0000004a321c7210 */ /* 0x000fc40007f1e0ff */
[----:B------:R-:W-:Y:S02]  /*13c0*/  LEA R56, P3, R16, R35, 0x2 ;  /* 0x0000002310387211 */ /* 0x000fe400078610ff */
[C---:B------:R-:W-:Y:S02]  /*13d0*/  LEA R75, P2, R14.reuse, R75, 0x2 ;  /* 0x0000004b0e4b7211 */ /* 0x040fe400078410ff */
[----:B------:R-:W-:Y:S02]  /*13e0*/  IADD3.X R35, RZ, UR9, RZ, P1, !PT ;  /* 0x00000009ff237c10 */ /* 0x000fe40008ffe4ff */
[----:B------:R-:W-:Y:S02]  /*13f0*/  IADD3 R79, P1, R79, UR8, RZ ;  /* 0x000000084f4f7c10 */ /* 0x000fe4000ff3e0ff */
[----:B------:R-:W-:Y:S02]  /*1400*/  IADD3.X R29, R80, R57, RZ, P0, !PT ;  /* 0x00000039501d7210 */ /* 0x000fe400007fe4ff */
[----:B------:R-:W-:-:S02]  /*1410*/  LEA.HI.X R78, R14, R35, R15, 0x2, P2 ;  /* 0x000000230e4e7211 */ /* 0x000fc400010f140f */
[----:B------:R-:W-:Y:S01]  /*1420*/  IADD3.X R35, RZ, UR9, RZ, P1, !PT ;  /* 0x00000009ff237c10 */ /* 0x000fe20008ffe4ff */
[----:B------:R-:W-:Y:S01]  /*1430*/  IMAD.WIDE R14, R32, 0x4, R28 ;  /* 0x00000004200e7825 */ /* 0x000fe200078e021c */
[----:B------:R-:W-:Y:S01]  /*1440*/  LEA R79, P1, R22, R79, 0x2 ;  /* 0x0000004f164f7211 */ /* 0x000fe200078210ff */
[----:B------:R-:W-:Y:S01]  /*1450*/  ULDC.64 UR8, c[0x0][0x268] ;  /* 0x00009a0000087ab9 */ /* 0x000fe20000000a00 */
[----:B------:R-:W-:Y:S02]  /*1460*/  LEA.HI.X R77, R16, R77, R17, 0x2, P3 ;  /* 0x0000004d104d7211 */ /* 0x000fe400018f1411 */
[----:B------:R-:W-:Y:S01]  /*1470*/  IADD3 R34, P0, R56, R50, RZ ;  /* 0x0000003238227210 */ /* 0x000fe20007f1e0ff */
[----:B------:R-:W-:Y:S01]  /*1480*/  IMAD.WIDE R16, R76, 0x4, R28 ;  /* 0x000000044c107825 */ /* 0x000fe200078e021c */
[----:B------:R-:W-:Y:S01]  /*1490*/  LEA.HI.X R22, R22, R35, R23, 0x2, P1 ;  /* 0x0000002316167211 */ /* 0x000fe200008f1417 */
[----:B------:R0:W5:Y:S01]  /*14a0*/  LDG.E.EL R54, desc[UR6][R14.64] ;  /* 0x000000060e367981 */ /* 0x000162000c2e1900 */
[----:B------:R-:W-:-:S03]  /*14b0*/  IADD3.X R35, R77, R80, RZ, P0, !PT ;  /* 0x000000504d237210 */ /* 0x000fc600007fe4ff */
[----:B------:R1:W5:Y:S01]  /*14c0*/  LDG.E.EL R55, desc[UR6][R16.64] ;  /* 0x0000000610377981 */ /* 0x000362000c2e1900 */
[----:B------:R-:W-:-:S04]  /*14d0*/  IMAD.WIDE R104, R32, 0x4, R34 ;  /* 0x0000000420687825 */ /* 0x000fc800078e0222 */
[----:B0-----:R-:W-:Y:S02]  /*14e0*/  IMAD.WIDE R14, R82, 0x4, R28 ;  /* 0x00000004520e7825 */ /* 0x001fe400078e021c */
[----:B------:R-:W5:Y:S01]  /*14f0*/  LDG.E.EL R104, desc[UR6][R104.64] ;  /* 0x0000000668687981 */ /* 0x000f62000c2e1900 */
[----:B-1----:R-:W-:-:S03]  /*1500*/  IADD3 R16, P0, R75, R50, RZ ;  /* 0x000000324b107210 */ /* 0x002fc60007f1e0ff */
[----:B------:R0:W5:Y:S01]  /*1510*/  LDG.E.EL R52, desc[UR6][R14.64] ;  /* 0x000000060e347981 */ /* 0x000162000c2e1900 */
[----:B------:R-:W-:Y:S01]  /*1520*/  IMAD.WIDE R94, R20, 0x4, R28 ;  /* 0x00000004145e7825 */ /* 0x000fe200078e021c */
[----:B------:R-:W-:-:S03]  /*1530*/  IADD3.X R17, R78, R80, RZ, P0, !PT ;  /* 0x000000504e117210 */ /* 0x000fc600007fe4ff */
[--C-:B------:R-:W-:Y:S01]  /*1540*/  IMAD.WIDE R28, R76, 0x4, R34.reuse ;  /* 0x000000044c1c7825 */ /* 0x100fe200078e0222 */
[----:B------:R-:W-:Y:S01]  /*1550*/  IADD3 R110, P1, R33, R110, RZ ;  /* 0x0000006e216e7210 */ /* 0x000fe20007f3e0ff */
[----:B------:R-:W5:Y:S02]  /*1560*/  LDG.E.EL R94, desc[UR6][R94.64] ;  /* 0x000000065e5e7981 */ /* 0x000f64000c2e1900 */
[----:B0-----:R-:W-:Y:S02]  /*1570*/  IMAD.WIDE R14, R20, 0x4, R34 ;  /* 0x00000004140e7825 */ /* 0x001fe400078e0222 */
[----:B------:R0:W5:Y:S04]  /*1580*/  LDG.E.EL R23, desc[UR6][R28.64] ;  /* 0x000000061c177981 */ /* 0x000168000c2e1900 */
[----:B------:R1:W5:Y:S01]  /*1590*/  LDG.E.EL R105, desc[UR6][R14.64] ;  /* 0x000000060e697981 */ /* 0x000362000c2e1900 */
[----:B------:R-:W-:-:S04]  /*15a0*/  IMAD.WIDE R84, R32, 0x4, R16 ;  /* 0x0000000420547825 */ /* 0x000fc800078e0210 */
[--C-:B0-----:R-:W-:Y:S01]  /*15b0*/  IMAD.WIDE R28, R76, 0x4, R16.reuse ;  /* 0x000000044c1c7825 */ /* 0x101fe200078e0210 */
[----:B------:R-:W-:Y:S01]  /*15c0*/  IADD3 R90, P4, R33, R90, RZ ;  /* 0x0000005a215a7210 */ /* 0x000fe20007f9e0ff */
[----:B------:R-:W5:Y:S01]  /*15d0*/  LDG.E.EL R84, desc[UR6][R84.64] ;  /* 0x0000000654547981 */ /* 0x000f62000c2e1900 */
[----:B-1----:R-:W-:Y:S01]  /*15e0*/  IADD3 R14, P0, R79, R50, RZ ;  /* 0x000000324f0e7210 */ /* 0x002fe20007f1e0ff */
[--C-:B------:R-:W-:Y:S02]  /*15f0*/  IMAD.WIDE R50, R20, 0x4, R16.reuse ;  /* 0x0000000414327825 */ /* 0x100fe400078e0210 */
[----:B------:R0:W5:Y:S01]  /*1600*/  LDG.E.EL R83, desc[UR6][R28.64] ;  /* 0x000000061c537981 */ /* 0x000162000c2e1900 */
[----:B------:R-:W-:Y:S01]  /*1610*/  IADD3.X R15, R22, R80, RZ, P0, !PT ;  /* 0x00000050160f7210 */ /* 0x000fe200007fe4ff */
[----:B------:R-:W-:Y:S01]  /*1620*/  IMAD.WIDE R16, R82, 0x4, R16 ;  /* 0x0000000452107825 */ /* 0x000fe200078e0210 */
[----:B------:R-:W-:Y:S01]  /*1630*/  IADD3.X R111, R21, R30, RZ, P1, !PT ;  /* 0x0000001e156f7210 */ /* 0x000fe20000ffe4ff */
[----:B------:R-:W5:Y:S02]  /*1640*/  LDG.E.EL R50, desc[UR6][R50.64] ;  /* 0x0000000632327981 */ /* 0x000f64000c2e1900 */
[----:B------:R-:W-:-:S02]  /*1650*/  IMAD.WIDE R92, R76, 0x4, R14 ;  /* 0x000000044c5c7825 */ /* 0x000fc400078e020e */
[----:B------:R1:W5:Y:S02]  /*1660*/  LDG.E.EL R87, desc[UR6][R16.64] ;  /* 0x0000000610577981 */ /* 0x000364000c2e1900 */
[--C-:B0-----:R-:W-:Y:S01]  /*1670*/  IMAD.WIDE R28, R32, 0x4, R14.reuse ;  /* 0x00000004201c7825 */ /* 0x101fe200078e020e */
[----:B------:R-:W-:Y:S01]  /*1680*/  IADD3.X R91, R21, R31, RZ, P4, !PT ;  /* 0x0000001f155b7210 */ /* 0x000fe200027fe4ff */
[----:B------:R-:W5:Y:S02]  /*1690*/  LDG.E.EL R92, desc[UR6][R92.64] ;  /* 0x000000065c5c7981 */ /* 0x000f64000c2e1900 */
[----:B-1----:R-:W-:-:S04]  /*16a0*/  IMAD.WIDE R16, R20, 0x4, R14 ;  /* 0x0000000414107825 */ /* 0x002fc800078e020e */
[----:B------:R-:W-:Y:S01]  /*16b0*/  IMAD.WIDE R14, R82, 0x4, R14 ;  /* 0x00000004520e7825 */ /* 0x000fe200078e020e */
[----:B------:R-:W5:Y:S03]  /*16c0*/  LDG.E.EL R93, desc[UR6][R28.64] ;  /* 0x000000061c5d7981 */ /* 0x000f66000c2e1900 */
[C---:B------:R-:W-:Y:S01]  /*16d0*/  IMAD.WIDE R114, R32.reuse, 0x4, R110 ;  /* 0x0000000420727825 */ /* 0x040fe200078e026e */
[----:B------:R0:W5:Y:S05]  /*16e0*/  LDG.E.EL R51, desc[UR6][R14.64] ;  /* 0x000000060e337981 */ /* 0x00016a000c2e1900 */
[----:B------:R-:W5:Y:S01]  /*16f0*/  LDG.E.EL R114, desc[UR6][R114.64] ;  /* 0x0000000672727981 */ /* 0x000f62000c2e1900 */
[----:B0-----:R-:W-:-:S05]  /*1700*/  IMAD.WIDE R14, R32, 0x4, R90 ;  /* 0x00000004200e7825 */ /* 0x001fca00078e025a */
[----:B------:R0:W5:Y:S01]  /*1710*/  LDG.E.EL R115, desc[UR6][R14.64] ;  /* 0x000000060e737981 */ /* 0x000162000c2e1900 */
[----:B------:R-:W-:Y:S01]  /*1720*/  IMAD.WIDE R34, R82, 0x4, R34 ;  /* 0x0000000452227825 */ /* 0x000fe200078e0222 */
[----:B------:R-:W-:Y:S02]  /*1730*/  IADD3 R74, P0, R33, R74, RZ ;  /* 0x0000004a214a7210 */ /* 0x000fe40007f1e0ff */
[----:B------:R-:W-:Y:S02]  /*1740*/  IADD3 R56, P3, R33, R56, RZ ;  /* 0x0000003821387210 */ /* 0x000fe40007f7e0ff */
[----:B------:R4:W5:Y:S01]  /*1750*/  LDG.E.EL R95, desc[UR6][R34.64] ;  /* 0x00000006225f7981 */ /* 0x000962000c2e1900 */
[----:B0-----:R-:W0:Y:S01]  /*1760*/  LDC.64 R14, c[0x0][0x250] ;  /* 0x00009400ff0e7b82 */ /* 0x001e220000000a00 */
[----:B------:R-:W-:Y:S01]  /*1770*/  IADD3 R28, P2, R33, R75, RZ ;  /* 0x0000004b211c7210 */ /* 0x000fe20007f5e0ff */
[----:B----4-:R-:W-:Y:S02]  /*1780*/  FADD R34, -R49, R53 ;  /* 0x0000003531227221 */ /* 0x010fe40000000100 */
[----:B------:R1:W4:Y:S01]  /*1790*/  LDG.E.EL R53, desc[UR6][R16.64] ;  /* 0x0000000610357981 */ /* 0x000322000c2e1900 */
[----:B------:R-:W-:-:S02]  /*17a0*/  IADD3.X R75, R21, R57, RZ, P0, !PT ;  /* 0x00000039154b7210 */ /* 0x000fc400007fe4ff */
[----:B------:R-:W-:Y:S02]  /*17b0*/  IADD3.X R57, R21, R77, RZ, P3, !PT ;  /* 0x0000004d15397210 */ /* 0x000fe40001ffe4ff */
[----:B------:R-:W-:Y:S02]  /*17c0*/  IADD3.X R29, R21, R78, RZ, P2, !PT ;  /* 0x0000004e151d7210 */ /* 0x000fe400017fe4ff */
[----:B-1----:R-:W-:Y:S01]  /*17d0*/  IADD3 R16, P5, R33, R79, RZ ;  /* 0x0000004f21107210 */ /* 0x002fe20007fbe0ff */
[----:B------:R-:W-:-:S03]  /*17e0*/  FFMA R49, R45, R34, R49 ;  /* 0x000000222d317223 */ /* 0x000fc60000000031 */
[----:B------:R-:W-:Y:S01]  /*17f0*/  IADD3.X R17, R21, R22, RZ, P5, !PT ;  /* 0x0000001615117210 */ /* 0x000fe20002ffe4ff */
[----:B------:R-:W-:-:S04]  /*1800*/  IMAD.WIDE R124, R76, 0x4, R110 ;  /* 0x000000044c7c7825 */ /* 0x000fc800078e026e */
[----:B------:R-:W-:Y:S02]  /*1810*/  IMAD.WIDE R116, R20, 0x4, R110 ;  /* 0x0000000414747825 */ /* 0x000fe400078e026e */
[----:B------:R-:W4:Y:S02]  /*1820*/  LDG.E.EL R124, desc[UR6][R124.64] ;  /* 0x000000067c7c7981 */ /* 0x000f24000c2e1900 */
[--C-:B------:R-:W-:Y:S02]  /*1830*/  IMAD.WIDE R118, R76, 0x4, R90.reuse ;  /* 0x000000044c767825 */ /* 0x100fe400078e025a */
[----:B------:R-:W4:Y:S02]  /*1840*/  LDG.E.EL R116, desc[UR6][R116.64] ;  /* 0x0000000674747981 */ /* 0x000f24000c2e1900 */
[----:B------:R-:W-:Y:S02]  /*1850*/  IMAD.WIDE R120, R20, 0x4, R90 ;  /* 0x0000000414787825 */ /* 0x000fe400078e025a */
[----:B------:R1:W4:Y:S02]  /*1860*/  LDG.E.EL R113, desc[UR6][R118.64] ;  /* 0x0000000676717981 */ /* 0x000324000c2e1900 */
[----:B------:R-:W-:-:S02]  /*1870*/  IMAD.WIDE R96, R32, 0x4, R74 ;  /* 0x0000000420607825 */ /* 0x000fc400078e024a */
[----:B------:R-:W4:Y:S02]  /*1880*/  LDG.E.EL R120, desc[UR6][R120.64] ;  /* 0x0000000678787981 */ /* 0x000f24000c2e1900 */
[--C-:B------:R-:W-:Y:S02]  /*1890*/  IMAD.WIDE R98, R20, 0x4, R74.reuse ;  /* 0x0000000414627825 */ /* 0x100fe400078e024a */
[----:B------:R-:W4:Y:S02]  /*18a0*/  LDG.E.EL R96, desc[UR6][R96.64] ;  /* 0x0000000660607981 */ /* 0x000f24000c2e1900 */
[----:B------:R-:W-:-:S04]  /*18b0*/  IMAD.WIDE R100, R76, 0x4, R74 ;  /* 0x000000044c647825 */ /* 0x000fc800078e024a */
[----:B------:R-:W-:Y:S01]  /*18c0*/  FADD R68, -R109, R68 ;  /* 0x000000446d447221 */ /* 0x000fe20000000100 */
[----:B------:R-:W4:Y:S01]  /*18d0*/  LDG.E.EL R98, desc[UR6][R98.64] ;  /* 0x0000000662627981 */ /* 0x000f22000c2e1900 */
[----:B-1----:R-:W1:Y:S01]  /*18e0*/  LDC.64 R118, c[0x0][0x270] ;  /* 0x00009c00ff767b82 */ /* 0x002e620000000a00 */
[--C-:B------:R-:W-:Y:S02]  /*18f0*/  IMAD.WIDE R88, R32, 0x4, R56.reuse ;  /* 0x0000000420587825 */ /* 0x100fe400078e0238 */
[----:B------:R-:W4:Y:S02]  /*1900*/  LDG.E.EL R100, desc[UR6][R100.64] ;  /* 0x0000000664647981 */ /* 0x000f24000c2e1900 */
[--C-:B------:R-:W-:Y:S02]  /*1910*/  IMAD.WIDE R78, R20, 0x4, R56.reuse ;  /* 0x00000004144e7825 */ /* 0x100fe400078e0238 */
[----:B------:R-:W4:Y:S02]  /*1920*/  LDG.E.EL R97, desc[UR6][R88.64] ;  /* 0x0000000658617981 */ /* 0x000f24000c2e1900 */
[----:B------:R-:W-:-:S02]  /*1930*/  IMAD.WIDE R102, R76, 0x4, R56 ;  /* 0x000000044c667825 */ /* 0x000fc400078e0238 */
[----:B------:R-:W4:Y:S02]  /*1940*/  LDG.E.EL R99, desc[UR6][R78.64] ;  /* 0x000000064e637981 */ /* 0x000f24000c2e1900 */
[--C-:B------:R-:W-:Y:S02]  /*1950*/  IMAD.WIDE R34, R76, 0x4, R28.reuse ;  /* 0x000000044c227825 */ /* 0x100fe400078e021c */
[----:B------:R-:W4:Y:S02]  /*1960*/  LDG.E.EL R102, desc[UR6][R102.64] ;  /* 0x0000000666667981 */ /* 0x000f24000c2e1900 */
[----:B------:R-:W-:-:S04]  /*1970*/  IMAD.WIDE R80, R32, 0x4, R28 ;  /* 0x0000000420507825 */ /* 0x000fc800078e021c */
[----:B------:R-:W-:Y:S01]  /*1980*/  IMAD.WIDE R30, R20, 0x4, R28 ;  /* 0x00000004141e7825 */ /* 0x000fe200078e021c */
[----:B--2---:R-:W-:Y:S01]  /*1990*/  ISETP.GE.AND P0, PT, R25, RZ, PT ;  /* 0x000000ff1900720c */ /* 0x004fe20003f06270 */
[----:B------:R-:W2:Y:S02]  /*19a0*/  LDG.E.EL R80, desc[UR6][R80.64] ;  /* 0x0000000650507981 */ /* 0x000ea4000c2e1900 */
[----:B0-----:R-:W-:-:S04]  /*19b0*/  IMAD.WIDE R14, R73, 0x4, R14 ;  /* 0x00000004490e7825 */ /* 0x001fc800078e020e */
[C---:B------:R-:W-:Y:S01]  /*19c0*/  IMAD.WIDE R110, R82.reuse, 0x4, R110 ;  /* 0x00000004526e7825 */ /* 0x040fe200078e026e */
[----:B------:R-:W2:Y:S03]  /*19d0*/  LDG.E.EL R85, desc[UR6][R30.64] ;  /* 0x000000061e557981 */ /* 0x000ea6000c2e1900 */
[C---:B------:R-:W-:Y:S01]  /*19e0*/  IMAD.WIDE R90, R82.reuse, 0x4, R90 ;  /* 0x00000004525a7825 */ /* 0x040fe200078e025a */
[----:B------:R0:W2:Y:S03]  /*19f0*/  LDG.E.EL R117, desc[UR6][R110.64] ;  /* 0x000000066e757981 */ /* 0x0000a6000c2e1900 */
[----:B------:R-:W-:Y:S01]  /*1a00*/  IMAD.WIDE R74, R82, 0x4, R74 ;  /* 0x00000004524a7825 */ /* 0x000fe200078e024a */
[----:B------:R-:W2:Y:S03]  /*1a10*/  LDG.E.EL R121, desc[UR6][R90.64] ;  /* 0x000000065a797981 */ /* 0x000ea6000c2e1900 */
[----:B---3--:R-:W-:Y:S01]  /*1a20*/  FADD R71, -R122, R71 ;  /* 0x000000477a477221 */ /* 0x008fe20000000100 */
[--C-:B------:R-:W-:Y:S01]  /*1a30*/  IMAD.WIDE R76, R76, 0x4, R16.reuse ;  /* 0x000000044c4c7825 */ /* 0x100fe200078e0210 */
[----:B------:R-:W3:Y:S01]  /*1a40*/  LDG.E.EL R101, desc[UR6][R74.64] ;  /* 0x000000064a657981 */ /* 0x000ee2000c2e1900 */
[----:B0-----:R-:W0:Y:S02]  /*1a50*/  LDC.64 R110, c[0x0][0x260] ;  /* 0x00009800ff6e7b82 */ /* 0x001e240000000a00 */
[----:B------:R-:W-:-:S04]  /*1a60*/  IMAD.WIDE R32, R32, 0x4, R16 ;  /* 0x0000000420207825 */ /* 0x000fc800078e0210 */
[----:B------:R-:W-:Y:S01]  /*1a70*/  IMAD.WIDE R20, R20, 0x4, R16 ;  /* 0x0000000414147825 */ /* 0x000fe200078e0210 */
[----:B------:R1:W3:Y:S03]  /*1a80*/  LDG.E.EL R91, desc[UR6][R32.64] ;  /* 0x00000006205b7981 */ /* 0x0002e6000c2e1900 */
[----:B-----5:R-:W-:Y:S01]  /*1a90*/  FADD R22, -R123, R67 ;  /* 0x000000437b167221 */ /* 0x020fe20000000100 */
[----:B------:R-:W-:-:S04]  /*1aa0*/  IMAD.WIDE R16, R82, 0x4, R16 ;  /* 0x0000000452107825 */ /* 0x000fc800078e0210 */
[C---:B------:R-:W-:Y:S01]  /*1ab0*/  FFMA R109, R45.reuse, R68, R109 ;  /* 0x000000442d6d7223 */ /* 0x040fe2000000006d */
[----:B------:R-:W5:Y:S01]  /*1ac0*/  LDC.64 R88, c[0x0][0x280] ;  /* 0x0000a000ff587b82 */ /* 0x000f620000000a00 */
[C---:B------:R-:W-:Y:S01]  /*1ad0*/  IMAD.WIDE R56, R82.reuse, 0x4, R56 ;  /* 0x0000000452387825 */ /* 0x040fe200078e0238 */
[----:B------:R1:W3:Y:S03]  /*1ae0*/  LDG.E.EL R86, desc[UR6][R16.64] ;  /* 0x0000000610567981 */ /* 0x0002e6000c2e1900 */
[----:B------:R-:W-:Y:S01]  /*1af0*/  IMAD.WIDE R28, R82, 0x4, R28 ;  /* 0x00000004521c7825 */ /* 0x000fe200078e021c */
[----:B------:R-:W3:Y:S03]  /*1b00*/  LDG.E.EL R103, desc[UR6][R56.64] ;  /* 0x0000000638677981 */ /* 0x000ee6000c2e1900 */
[----:B------:R-:W-:Y:S01]  /*1b10*/  FFMA R122, R45, R71, R122 ;  /* 0x000000472d7a7223 */ /* 0x000fe2000000007a */
[----:B-1----:R-:W-:-:S02]  /*1b20*/  FADD R33, -R66, R70 ;  /* 0x0000004642217221 */ /* 0x002fc40000000100 */
[----:B------:R-:W1:Y:S01]  /*1b30*/  LDC.64 R70, c[0x0][0x258] ;  /* 0x00009600ff467b82 */ /* 0x000e620000000a00 */
[----:B------:R-:W3:Y:S01]  /*1b40*/  LDG.E.EL R90, desc[UR6][R20.64] ;  /* 0x00000006145a7981 */ /* 0x000ee2000c2e1900 */
[----:B------:R-:W-:Y:S01]  /*1b50*/  IADD3 R17, P1, R24, 0x5, RZ ;  /* 0x0000000518117810 */ /* 0x000fe20007f3e0ff */
[----:B------:R-:W-:Y:S01]  /*1b60*/  FADD R30, -R61, R69 ;  /* 0x000000453d1e7221 */ /* 0x000fe20000000100 */
[----:B------:R-:W-:Y:S01]  /*1b70*/  FADD R39, -R48, R39 ;  /* 0x0000002730277221 */ /* 0x000fe20000000100 */
[----:B------:R-:W3:Y:S04]  /*1b80*/  LDG.E.EL R82, desc[UR6][R34.64] ;  /* 0x0000000622527981 */ /* 0x000ee8000c2e1900 */
[----:B------:R0:W3:Y:S04]  /*1b90*/  LDG.E.EL R57, desc[UR6][R28.64] ;  /* 0x000000061c397981 */ /* 0x0000e8000c2e1900 */
[----:B------:R0:W3:Y:S04]  /*1ba0*/  LDG.E.EL R56, desc[UR6][R14.64] ;  /* 0x000000060e387981 */ /* 0x0000e8000c2e1900 */
[----:B------:R-:W3:Y:S01]  /*1bb0*/  LDG.E.EL R76, desc[UR6][R76.64] ;  /* 0x000000064c4c7981 */ /* 0x000ee2000c2e1900 */
[----:B0-----:R-:W-:-:S02]  /*1bc0*/  IADD3.X R29, RZ, R25, RZ, P1, !PT ;  /* 0x00000019ff1d7210 */ /* 0x001fc40000ffe4ff */
[----:B------:R-:W-:Y:S02]  /*1bd0*/  SEL R14, R17, R24, !P0 ;  /* 0x00000018110e7207 */ /* 0x000fe40004000000 */
[----:B------:R-:W-:Y:S02]  /*1be0*/  IADD3 R17, P1, R12, 0x5, RZ ;  /* 0x000000050c117810 */ /* 0x000fe40007f3e0ff */
[----:B------:R-:W-:Y:S02]  /*1bf0*/  SEL R25, R29, R25, !P0 ;  /* 0x000000191d197207 */ /* 0x000fe40004000000 */
[----:B------:R-:W-:Y:S02]  /*1c00*/  IADD3.X R29, RZ, R13, RZ, P1, !PT ;  /* 0x0000000dff1d7210 */ /* 0x000fe40000ffe4ff */
[----:B------:R-:W-:Y:S02]  /*1c10*/  ISETP.GE.AND P0, PT, R13, RZ, PT ;  /* 0x000000ff0d00720c */ /* 0x000fe40003f06270 */
[----:B------:R-:W-:-:S02]  /*1c20*/  LEA R24, P1, R14, UR10, 0x2 ;  /* 0x0000000a0e187c11 */ /* 0x000fc4000f8210ff */
[----:B------:R-:W-:Y:S02]  /*1c30*/  SEL R12, R17, R12, !P0 ;  /* 0x0000000c110c7207 */ /* 0x000fe40004000000 */
[----:B------:R-:W-:Y:S02]  /*1c40*/  LEA.HI.X R25, R14, UR11, R25, 0x2, P1 ;  /* 0x0000000b0e197c11 */ /* 0x000fe400088f1419 */
[----:B------:R-:W-:Y:S02]  /*1c50*/  SEL R13, R29, R13, !P0 ;  /* 0x0000000d1d0d7207 */ /* 0x000fe40004000000 */
[----:B------:R-:W-:Y:S01]  /*1c60*/  IADD3 R17, P1, R40, 0x5, RZ ;  /* 0x0000000528117810 */ /* 0x000fe20007f3e0ff */
[----:B------:R-:W-:Y:S01]  /*1c70*/  FADD R15, -R112, R60 ;  /* 0x0000003c700f7221 */ /* 0x000fe20000000100 */
[----:B------:R-:W-:Y:S02]  /*1c80*/  ISETP.GE.AND P0, PT, R41, RZ, PT ;  /* 0x000000ff2900720c */ /* 0x000fe40003f06270 */
[----:B------:R-:W-:Y:S01]  /*1c90*/  IADD3.X R31, RZ, R41, RZ, P1, !PT ;  /* 0x00000029ff1f7210 */ /* 0x000fe20000ffe4ff */
[----:B------:R-:W-:Y:S01]  /*1ca0*/  FFMA R112, R45, R15, R112 ;  /* 0x0000000f2d707223 */ /* 0x000fe20000000070 */
[----:B------:R-:W-:Y:S01]  /*1cb0*/  SEL R16, R17, R40, !P0 ;  /* 0x0000002811107207 */ /* 0x000fe20004000000 */
[----:B------:R-:W-:Y:S01]  /*1cc0*/  FADD R15, -R108, R38 ;  /* 0x000000266c0f7221 */ /* 0x000fe20000000100 */
[----:B------:R-:W-:-:S02]  /*1cd0*/  SEL R41, R31, R41, !P0 ;  /* 0x000000291f297207 */ /* 0x000fc40004000000 */
[----:B------:R-:W-:Y:S01]  /*1ce0*/  LEA R32, P0, R16, UR10, 0x2 ;  /* 0x0000000a10207c11 */ /* 0x000fe2000f8010ff */
[----:B------:R-:W-:Y:S01]  /*1cf0*/  FFMA R108, R46, R15, R108 ;  /* 0x0000000f2e6c7223 */ /* 0x000fe2000000006c */
[----:B------:R-:W-:Y:S02]  /*1d00*/  IMAD R13, R13, 0x14, RZ ;  /* 0x000000140d0d7824 */ /* 0x000fe400078e02ff */
[----:B------:R-:W-:Y:S01]  /*1d10*/  FADD R14, -R107, R37 ;  /* 0x000000256b0e7221 */ /* 0x000fe20000000100 */
[----:B------:R-:W-:-:S04]  /*1d20*/  IMAD.WIDE.U32 R28, R12, 0x14, R24 ;  /* 0x000000140c1c7825 */ /* 0x000fc800078e0018 */
[C---:B------:R-:W-:Y:S01]  /*1d30*/  FFMA R21, R45.reuse, R33, R66 ;  /* 0x000000212d157223 */ /* 0x040fe20000000042 */
[----:B------:R-:W-:Y:S01]  /*1d40*/  FADD R15, -R106, R36 ;  /* 0x000000246a0f7221 */ /* 0x000fe20000000100 */
[----:B------:R-:W-:Y:S01]  /*1d50*/  IMAD R17, R2, 0x19, RZ ;  /* 0x0000001902117824 */ /* 0x000fe200078e02ff */
[----:B------:R-:W-:Y:S01]  /*1d60*/  LEA.HI.X R33, R16, UR11, R41, 0x2, P0 ;  /* 0x0000000b10217c11 */ /* 0x000fe200080f1429 */
[C---:B------:R-:W-:Y:S01]  /*1d70*/  FFMA R107, R46.reuse, R14, R107 ;  /* 0x0000000e2e6b7223 */ /* 0x040fe2000000006b */
[----:B------:R-:W-:Y:S01]  /*1d80*/  IADD3 R29, R29, R13, RZ ;  /* 0x0000000d1d1d7210 */ /* 0x000fe20007ffe0ff */
[----:B------:R-:W-:Y:S01]  /*1d90*/  FFMA R106, R46, R15, R106 ;  /* 0x0000000f2e6a7223 */ /* 0x000fe2000000006a */
[----:B------:R-:W0:Y:S01]  /*1da0*/  LDC.64 R36, c[0x0][0x2b0] ;  /* 0x0000ac00ff247b82 */ /* 0x000e220000000a00 */
[----:B------:R-:W-:Y:S01]  /*1db0*/  IADD3 R16, R17, 0x190, RZ ;  /* 0x0000019011107810 */ /* 0x000fe20007ffe0ff */
[----:B------:R-:W-:Y:S01]  /*1dc0*/  FFMA R20, R45, R30, R61 ;  /* 0x0000001e2d147223 */ /* 0x000fe2000000003d */
[----:B------:R-:W-:Y:S01]  /*1dd0*/  IADD3 R14, R17, 0x320, RZ ;  /* 0x00000320110e7810 */ /* 0x000fe20007ffe0ff */
[----:B------:R-:W-:Y:S01]  /*1de0*/  IMAD.WIDE.U32 R30, R12, 0x14, R32 ;  /* 0x000000140c1e7825 */ /* 0x000fe200078e0020 */
[----:B------:R-:W-:-:S03]  /*1df0*/  IADD3 R15, R17, 0x4b0, RZ ;  /* 0x000004b0110f7810 */ /* 0x000fc60007ffe0ff */
[----:B------:R-:W-:Y:S01]  /*1e00*/  FFMA R48, R46, R39, R48 ;  /* 0x000000272e307223 */ /* 0x000fe20000000030 */
[----:B------:R-:W-:-:S04]  /*1e10*/  IMAD.WIDE R38, R17, 0x4, R28 ;  /* 0x0000000411267825 */ /* 0x000fc800078e021c */
[----:B------:R-:W-:Y:S01]  /*1e20*/  FFMA R123, R45, R22, R123 ;  /* 0x000000162d7b7223 */ /* 0x000fe2000000007b */
[----:B------:R-:W-:Y:S01]  /*1e30*/  IADD3 R31, R13, R31, RZ ;  /* 0x0000001f0d1f7210 */ /* 0x000fe20007ffe0ff */
[----:B------:R-:W-:-:S04]  /*1e40*/  IMAD.WIDE R78, R16, 0x4, R28 ;  /* 0x00000004104e7825 */ /* 0x000fc800078e021c */
[----:B------:R-:W-:Y:S01]  /*1e50*/  FADD R22, -R58, R59 ;  /* 0x0000003b3a167221 */ /* 0x000fe20000000100 */
[----:B------:R-:W-:Y:S01]  /*1e60*/  IADD3 R41, P1, R18, 0x5, RZ ;  /* 0x0000000512297810 */ /* 0x000fe20007f3e0ff */
[----:B------:R-:W3:Y:S01]  /*1e70*/  LDG.E.EL R81, desc[UR6][R38.64] ;  /* 0x0000000626517981 */ /* 0x000ee2000c2e1900 */
[--C-:B------:R-:W-:Y:S01]  /*1e80*/  IMAD.WIDE R34, R14, 0x4, R28.reuse ;  /* 0x000000040e227825 */ /* 0x100fe200078e021c */
[----:B------:R-:W-:Y:S02]  /*1e90*/  ISETP.GE.AND P0, PT, R19, RZ, PT ;  /* 0x000000ff1300720c */ /* 0x000fe40003f06270 */
[----:B------:R-:W3:Y:S01]  /*1ea0*/  LDG.E.EL R78, desc[UR6][R78.64] ;  /* 0x000000064e4e7981 */ /* 0x000ee2000c2e1900 */
[----:B------:R-:W-:-:S04]  /*1eb0*/  IMAD.WIDE R28, R15, 0x4, R28 ;  /* 0x000000040f1c7825 */ /* 0x000fc800078e021c */
[----:B------:R-:W-:Y:S01]  /*1ec0*/  FFMA R22, R45, R22, R58 ;  /* 0x000000162d167223 */ /* 0x000fe2000000003a */
[----:B------:R-:W-:Y:S01]  /*1ed0*/  IADD3.X R45, RZ, R19, RZ, P1, !PT ;  /* 0x00000013ff2d7210 */ /* 0x000fe20000ffe4ff */
[----:B------:R0:W3:Y:S01]  /*1ee0*/  LDG.E.EL R67, desc[UR6][R28.64] ;  /* 0x000000061c437981 */ /* 0x0000e2000c2e1900 */
[----:B-1----:R-:W-:Y:S02]  /*1ef0*/  IMAD.WIDE R70, R73, 0x8, R70 ;  /* 0x0000000849467825 */ /* 0x002fe400078e0246 */
[----:B------:R-:W-:Y:S01]  /*1f00*/  SEL R19, R45, R19, !P0 ;  /* 0x000000132d137207 */ /* 0x000fe20004000000 */
[----:B------:R1:W3:Y:S01]  /*1f10*/  LDG.E.EL R79, desc[UR6][R34.64] ;  /* 0x00000006224f7981 */ /* 0x0002e2000c2e1900 */
[--C-:B------:R-:W-:Y:S01]  /*1f20*/  IMAD.WIDE R74, R17, 0x4, R30.reuse ;  /* 0x00000004114a7825 */ /* 0x100fe200078e021e */
[----:B------:R-:W-:Y:S02]  /*1f30*/  SEL R18, R41, R18, !P0 ;  /* 0x0000001229127207 */ /* 0x000fe40004000000 */
[----:B------:R-:W3:Y:S01]  /*1f40*/  LDG.E.EL.64 R70, desc[UR6][R70.64] ;  /* 0x0000000646467981 */ /* 0x000ee2000c2e1b00 */
[----:B0-----:R-:W-:-:S03]  /*1f50*/  IMAD.WIDE R28, R14, 0x4, R30 ;  /* 0x000000040e1c7825 */ /* 0x001fc600078e021e */
[----:B------:R-:W3:Y:S01]  /*1f60*/  LDG.E.EL R74, desc[UR6][R74.64] ;  /* 0x000000064a4a7981 */ /* 0x000ee2000c2e1900 */
[----:B-1----:R-:W-:-:S03]  /*1f70*/  IMAD.WIDE R34, R16, 0x4, R30 ;  /* 0x0000000410227825 */ /* 0x002fc600078e021e */
[----:B------:R0:W3:Y:S01]  /*1f80*/  LDG.E.EL R77, desc[UR6][R28.64] ;  /* 0x000000061c4d7981 */ /* 0x0000e2000c2e1900 */
[----:B------:R-:W-:-:S04]  /*1f90*/  IMAD.WIDE R30, R15, 0x4, R30 ;  /* 0x000000040f1e7825 */ /* 0x000fc800078e021e */
[----:B------:R-:W-:Y:S01]  /*1fa0*/  IMAD R19, R19, 0x14, RZ ;  /* 0x0000001413137824 */ /* 0x000fe200078e02ff */
[----:B------:R-:W3:Y:S01]  /*1fb0*/  LDG.E.EL R69, desc[UR6][R30.64] ;  /* 0x000000061e457981 */ /* 0x000ee2000c2e1900 */
[----:B0-----:R-:W-:-:S03]  /*1fc0*/  IMAD.WIDE R28, R72, 0x8, R110 ;  /* 0x00000008481c7825 */ /* 0x001fc600078e026e */
[----:B------:R0:W3:Y:S01]  /*1fd0*/  LDG.E.EL R75, desc[UR6][R34.64] ;  /* 0x00000006224b7981 */ /* 0x0000e2000c2e1900 */
[----:B------:R-:W-:-:S03]  /*1fe0*/  IMAD.WIDE.U32 R32, R18, 0x14, R32 ;  /* 0x0000001412207825 */ /* 0x000fc600078e0020 */
[----:B------:R-:W3:Y:S01]  /*1ff0*/  LDG.E.EL.128 R28, desc[UR6][R28.64] ;  /* 0x000000061c1c7981 */ /* 0x000ee2000c2e1d00 */
[----:B------:R-:W-:Y:S01]  /*2000*/  IMAD.WIDE R36, R72, 0x4, R36 ;  /* 0x0000000448247825 */ /* 0x000fe200078e0224 */
[----:B------:R-:W-:-:S03]  /*2010*/  IADD3 R33, R19, R33, RZ ;  /* 0x0000002113217210 */ /* 0x000fc60007ffe0ff */
[----:B------:R-:W-:Y:S02]  /*2020*/  IMAD.WIDE.U32 R24, R18, 0x14, R24 ;  /* 0x0000001412187825 */ /* 0x000fe400078e0018 */
[----:B------:R-:W3:Y:S02]  /*2030*/  LDG.E.EL.128 R36, desc[UR6][R36.64] ;  /* 0x0000000624247981 */ /* 0x000ee4000c2e1d00 */
[----:B0-----:R-:W-:Y:S01]  /*2040*/  IMAD.WIDE R34, R17, 0x4, R32 ;  /* 0x0000000411227825 */ /* 0x001fe200078e0220 */
[----:B------:R-:W-:-:S04]  /*2050*/  IADD3 R25, R25, R19, RZ ;  /* 0x0000001319197210 */ /* 0x000fc80007ffe0ff */
[----:B------:R0:W3:Y:S01]  /*2060*/  LDG.E.EL R61, desc[UR6][R34.64] ;  /* 0x00000006223d7981 */ /* 0x0000e2000c2e1900 */
[----:B-----5:R-:W-:-:S04]  /*2070*/  IMAD.WIDE R88, R73, 0x8, R88 ;  /* 0x0000000849587825 */ /* 0x020fc800078e0258 */
[C---:B------:R-:W-:Y:S02]  /*2080*/  IMAD.WIDE R58, R16.reuse, 0x4, R24 ;  /* 0x00000004103a7825 */ /* 0x040fe400078e0218 */
[----:B------:R-:W5:Y:S02]  /*2090*/  LDG.E.EL.64 R88, desc[UR6][R88.64] ;  /* 0x0000000658587981 */ /* 0x000f64000c2e1b00 */
[----:B0-----:R-:W-:Y:S02]  /*20a0*/  IMAD.WIDE R34, R16, 0x4, R32 ;  /* 0x0000000410227825 */ /* 0x001fe400078e0220 */
[----:B------:R-:W5:Y:S04]  /*20b0*/  LDG.E.EL R58, desc[UR6][R58.64] ;  /* 0x000000063a3a7981 */ /* 0x000f68000c2e1900 */
[----:B------:R0:W5:Y:S02]  /*20c0*/  LDG.E.EL R66, desc[UR6][R34.64] ;  /* 0x0000000622427981 */ /* 0x000164000c2e1900 */
[----:B0-----:R-:W-:-:S05]  /*20d0*/  IMAD.WIDE R34, R14, 0x4, R24 ;  /* 0x000000040e227825 */ /* 0x001fca00078e0218 */
[----:B------:R0:W5:Y:S02]  /*20e0*/  LDG.E.EL R59, desc[UR6][R34.64] ;  /* 0x00000006223b7981 */ /* 0x000164000c2e1900 */
[----:B0-----:R-:W-:-:S04]  /*20f0*/  IMAD.WIDE R34, R14, 0x4, R32 ;  /* 0x000000040e227825 */ /* 0x001fc800078e0220 */
[----:B------:R-:W-:Y:S01]  /*2100*/  IMAD.WIDE R32, R15, 0x4, R32 ;  /* 0x000000040f207825 */ /* 0x000fe200078e0220 */
[----:B------:R-:W5:Y:S04]  /*2110*/  LDG.E.EL R68, desc[UR6][R34.64] ;  /* 0x0000000622447981 */ /* 0x000f68000c2e1900 */
[----:B------:R0:W5:Y:S02]  /*2120*/  LDG.E.EL R60, desc[UR6][R32.64] ;  /* 0x00000006203c7981 */ /* 0x000164000c2e1900 */
[----:B0-----:R-:W-:-:S06]  /*2130*/  IMAD.WIDE R32, R72, 0x8, R118 ;  /* 0x0000000848207825 */ /* 0x001fcc00078e0276 */
[----:B------:R-:W5:Y:S01]  /*2140*/  LDG.E.EL.128 R32, desc[UR6][R32.64] ;  /* 0x0000000620207981 */ /* 0x000f62000c2e1d00 */
[----:B------:R-:W-:-:S05]  /*2150*/  IMAD.WIDE R40, R17, 0x4, R24 ;  /* 0x0000000411287825 */ /* 0x000fca00078e0218 */
[----:B------:R0:W5:Y:S01]  /*2160*/  LDG.E.EL R45, desc[UR6][R40.64] ;  /* 0x00000006282d7981 */ /* 0x000162000c2e1900 */
[----:B------:R-:W-:-:S06]  /*2170*/  IMAD.WIDE R24, R15, 0x4, R24 ;  /* 0x000000040f187825 */ /* 0x000fcc00078e0218 */
[----:B------:R1:W5:Y:S01]  /*2180*/  LDG.E.EL R24, desc[UR6][R24.64] ;  /* 0x0000000618187981 */ /* 0x000362000c2e1900 */
[----:B----4-:R-:W-:Y:S01]  /*2190*/  FADD R113, -R124, R113 ;  /* 0x000000717c717221 */ /* 0x010fe20000000100 */
[----:B0-----:R-:W-:Y:S01]  /*21a0*/  FADD R41, -R116, R120 ;  /* 0x0000007874297221 */ /* 0x001fe20000000100 */
[----:B------:R-:W-:Y:S02]  /*21b0*/  FADD R115, -R114, R115 ;  /* 0x0000007372737221 */ /* 0x000fe40000000100 */
[C---:B------:R-:W-:Y:S01]  /*21c0*/  FFMA R124, R46.reuse, R113, R124 ;  /* 0x000000712e7c7223 */ /* 0x040fe2000000007c */
[C---:B------:R-:W-:Y:S01]  /*21d0*/  FFMA R116, R46.reuse, R41, R116 ;  /* 0x000000292e747223 */ /* 0x040fe20000000074 */
[----:B------:R-:W-:Y:S02]  /*21e0*/  FFMA R114, R46, R115, R114 ;  /* 0x000000732e727223 */ /* 0x000fe40000000072 */
[----:B------:R-:W-:Y:S01]  /*21f0*/  FADD R41, -R108, R124 ;  /* 0x0000007c6c297221 */ /* 0x000fe20000000100 */
[----:B-1----:R-:W-:Y:S01]  /*2200*/  FADD R25, -R20, R112 ;  /* 0x0000007014197221 */ /* 0x002fe20000000100 */
[----:B------:R-:W-:Y:S01]  /*2210*/  FADD R113, -R106, R116 ;  /* 0x000000746a717221 */ /* 0x000fe20000000100 */
[----:B------:R-:W-:Y:S01]  /*2220*/  FADD R95, -R52, R95 ;  /* 0x0000005f345f7221 */ /* 0x000fe20000000100 */
[----:B------:R-:W-:Y:S01]  /*2230*/  FADD R22, -R21, R22 ;  /* 0x0000001615167221 */ /* 0x000fe20000000100 */
[----:B------:R-:W-:-:S04]  /*2240*/  IMAD.WIDE R126, R73, 0x4, R126 ;  /* 0x00000004497e7825 */ /* 0x000fc800078e027e */
[----:B------:R-:W-:Y:S01]  /*2250*/  FADD R97, -R96, R97 ;  /* 0x0000006160617221 */ /* 0x000fe20000000100 */
[----:B------:R-:W-:-:S03]  /*2260*/  FADD R99, -R98, R99 ;  /* 0x0000006362637221 */ /* 0x000fc60000000100 */
[C---:B------:R-:W-:Y:S01]  /*2270*/  FFMA R96, R44.reuse, R97, R96 ;  /* 0x000000612c607223 */ /* 0x040fe20000000060 */
[----:B------:R-:W-:Y:S01]  /*2280*/  FFMA R98, R44, R99, R98 ;  /* 0x000000632c627223 */ /* 0x000fe20000000062 */
[----:B--2---:R-:W-:-:S04]  /*2290*/  FADD R40, -R117, R121 ;  /* 0x0000007975287221 */ /* 0x004fc80000000100 */
[----:B------:R-:W-:Y:S01]  /*22a0*/  FFMA R46, R46, R40, R117 ;  /* 0x000000282e2e7223 */ /* 0x000fe20000000075 */
[----:B------:R-:W-:Y:S01]  /*22b0*/  FADD R40, -R109, R123 ;  /* 0x0000007b6d287221 */ /* 0x000fe20000000100 */
[----:B------:R-:W-:Y:S01]  /*22c0*/  FADD R97, -R50, R53 ;  /* 0x0000003532617221 */ /* 0x000fe20000000100 */
[----:B------:R-:W-:Y:S01]  /*22d0*/  FADD R92, -R83, R92 ;  /* 0x0000005c535c7221 */ /* 0x000fe20000000100 */
[----:B------:R-:W-:Y:S02]  /*22e0*/  ISETP.GE.AND P1, PT, R43, RZ, PT ;  /* 0x000000ff2b00720c */ /* 0x000fe40003f26270 */
[----:B------:R-:W-:Y:S01]  /*22f0*/  FFMA R97, R47, R97, R50 ;  /* 0x000000612f617223 */ /* 0x000fe20000000032 */
[----:B---3--:R-:W-:Y:S01]  /*2300*/  FADD R103, -R101, R103 ;  /* 0x0000006765677221 */ /* 0x008fe20000000100 */
[C---:B------:R-:W-:Y:S01]  /*2310*/  FFMA R25, R56.reuse, R25, R20 ;  /* 0x0000001938197223 */ /* 0x040fe20000000014 */
[C---:B------:R-:W-:Y:S01]  /*2320*/  FFMA R20, R56.reuse, R41, R108 ;  /* 0x0000002938147223 */ /* 0x040fe2000000006c */
[C---:B------:R-:W-:Y:S01]  /*2330*/  FFMA R41, R56.reuse, R113, R106 ;  /* 0x0000007138297223 */ /* 0x040fe2000000006a */
[----:B------:R-:W-:Y:S01]  /*2340*/  FFMA R40, R56, R40, R109 ;  /* 0x0000002838287223 */ /* 0x000fe2000000006d */
[----:B------:R-:W-:Y:S01]  /*2350*/  FADD R106, -R107, R46 ;  /* 0x0000002e6b6a7221 */ /* 0x000fe20000000100 */
[----:B------:R-:W-:Y:S01]  /*2360*/  FADD R109, -R48, R114 ;  /* 0x00000072306d7221 */ /* 0x000fe20000000100 */
[----:B------:R-:W-:Y:S01]  /*2370*/  FADD R46, -R55, R23 ;  /* 0x00000017372e7221 */ /* 0x000fe20000000100 */
[----:B------:R-:W-:-:S02]  /*2380*/  FADD R113, -R94, R105 ;  /* 0x000000695e717221 */ /* 0x000fc40000000100 */
[----:B------:R-:W-:Y:S01]  /*2390*/  FFMA R48, R56, R109, R48 ;  /* 0x0000006d38307223 */ /* 0x000fe20000000030 */
[----:B------:R-:W-:Y:S01]  /*23a0*/  FFMA R105, R44, R46, R55 ;  /* 0x0000002e2c697223 */ /* 0x000fe20000000037 */
[----:B------:R-:W-:Y:S01]  /*23b0*/  FADD R109, -R54, R104 ;  /* 0x00000068366d7221 */ /* 0x000fe20000000100 */
[----:B------:R-:W-:Y:S01]  /*23c0*/  FADD R55, -R100, R102 ;  /* 0x0000006664377221 */ /* 0x000fe20000000100 */
[----:B------:R-:W-:Y:S01]  /*23d0*/  FFMA R23, R56, R106, R107 ;  /* 0x0000006a38177223 */ /* 0x000fe2000000006b */
[C---:B------:R-:W-:Y:S01]  /*23e0*/  FFMA R113, R44.reuse, R113, R94 ;  /* 0x000000712c717223 */ /* 0x040fe2000000005e */
[C---:B------:R-:W-:Y:S01]  /*23f0*/  FFMA R109, R44.reuse, R109, R54 ;  /* 0x0000006d2c6d7223 */ /* 0x040fe20000000036 */
[C---:B------:R-:W-:Y:S01]  /*2400*/  FFMA R107, R44.reuse, R95, R52 ;  /* 0x0000005f2c6b7223 */ /* 0x040fe20000000034 */
[C---:B------:R-:W-:Y:S01]  /*2410*/  FFMA R100, R44.reuse, R55, R100 ;  /* 0x000000372c647223 */ /* 0x040fe20000000064 */
[----:B------:R-:W-:Y:S01]  /*2420*/  FFMA R44, R44, R103, R101 ;  /* 0x000000672c2c7223 */ /* 0x000fe20000000065 */
[----:B------:R-:W-:Y:S01]  /*2430*/  FFMA R21, R56, R22, R21 ;  /* 0x0000001638157223 */ /* 0x000fe20000000015 */
[----:B------:R-:W-:Y:S01]  /*2440*/  FADD R90, -R85, R90 ;  /* 0x0000005a555a7221 */ /* 0x000fe20000000100 */
[----:B------:R-:W2:Y:S01]  /*2450*/  LDG.E.EL R22, desc[UR6][R126.64] ;  /* 0x000000067e167981 */ /* 0x000ea2000c2e1900 */
[----:B------:R-:W-:Y:S01]  /*2460*/  FADD R44, -R107, R44 ;  /* 0x0000002c6b2c7221 */ /* 0x000fe20000000100 */
[----:B------:R-:W-:Y:S01]  /*2470*/  FADD R91, -R80, R91 ;  /* 0x0000005b505b7221 */ /* 0x000fe20000000100 */
[----:B------:R-:W-:-:S02]  /*2480*/  FFMA R90, R47, R90, R85 ;  /* 0x0000005a2f5a7223 */ /* 0x000fc40000000055 */
[----:B------:R-:W-:Y:S01]  /*2490*/  FFMA R53, R56, R44, R107 ;  /* 0x0000002c38357223 */ /* 0x000fe2000000006b */
[----:B------:R-:W-:Y:S01]  /*24a0*/  FADD R44, -R87, R51 ;  /* 0x00000033572c7221 */ /* 0x000fe20000000100 */
[----:B------:R-:W-:Y:S01]  /*24b0*/  FADD R95, -R84, R93 ;  /* 0x0000005d545f7221 */ /* 0x000fe20000000100 */
[----:B------:R-:W-:Y:S01]  /*24c0*/  FADD R51, -R82, R76 ;  /* 0x0000004c52337221 */ /* 0x000fe20000000100 */
[----:B------:R-:W-:Y:S01]  /*24d0*/  FADD R86, -R57, R86 ;  /* 0x0000005639567221 */ /* 0x000fe20000000100 */
[----:B------:R-:W-:Y:S01]  /*24e0*/  IADD3 R85, P2, R26, 0x5, RZ ;  /* 0x000000051a557810 */ /* 0x000fe20007f5e0ff */
[C---:B------:R-:W-:Y:S01]  /*24f0*/  FFMA R87, R47.reuse, R44, R87 ;  /* 0x0000002c2f577223 */ /* 0x040fe20000000057 */
[C---:B------:R-:W-:Y:S01]  /*2500*/  FFMA R80, R47.reuse, R91, R80 ;  /* 0x0000005b2f507223 */ /* 0x040fe20000000050 */
[C---:B------:R-:W-:Y:S01]  /*2510*/  FFMA R93, R47.reuse, R92, R83 ;  /* 0x0000005c2f5d7223 */ /* 0x040fe20000000053 */
[C---:B------:R-:W-:Y:S01]  /*2520*/  FFMA R95, R47.reuse, R95, R84 ;  /* 0x0000005f2f5f7223 */ /* 0x040fe20000000054 */
[C---:B------:R-:W-:Y:S01]  /*2530*/  FFMA R44, R47.reuse, R51, R82 ;  /* 0x000000332f2c7223 */ /* 0x040fe20000000052 */
[----:B------:R-:W-:Y:S01]  /*2540*/  FFMA R86, R47, R86, R57 ;  /* 0x000000562f567223 */ /* 0x000fe20000000039 */
[----:B------:R-:W-:Y:S01]  /*2550*/  IADD3.X R91, RZ, R27, RZ, P2, !PT ;  /* 0x0000001bff5b7210 */ /* 0x000fe200017fe4ff */
[----:B------:R-:W-:Y:S01]  /*2560*/  FADD R122, -R49, R122 ;  /* 0x0000007a317a7221 */ /* 0x000fe20000000100 */
[----:B------:R-:W-:Y:S01]  /*2570*/  IADD3 R47, P2, R42, 0x5, RZ ;  /* 0x000000052a2f7810 */ /* 0x000fe20007f5e0ff */
[----:B------:R-:W-:Y:S01]  /*2580*/  FADD R54, -R109, R96 ;  /* 0x000000606d367221 */ /* 0x000fe20000000100 */
[----:B------:R-:W-:Y:S01]  /*2590*/  FADD R98, -R113, R98 ;  /* 0x0000006271627221 */ /* 0x000fe20000000100 */
[----:B------:R-:W-:Y:S01]  /*25a0*/  FADD R52, -R105, R100 ;  /* 0x0000006469347221 */ /* 0x000fe20000000100 */
[----:B------:R-:W-:Y:S01]  /*25b0*/  SEL R76, R47, R42, !P1 ;  /* 0x0000002a2f4c7207 */ /* 0x000fe20004800000 */
[----:B------:R-:W-:Y:S01]  /*25c0*/  FADD R50, -R95, R80 ;  /* 0x000000505f327221 */ /* 0x000fe20000000100 */
[----:B------:R-:W-:Y:S01]  /*25d0*/  IADD3.X R47, RZ, R43, RZ, P2, !PT ;  /* 0x0000002bff2f7210 */ /* 0x000fe200017fe4ff */
[----:B------:R-:W-:Y:S01]  /*25e0*/  FADD R44, -R93, R44 ;  /* 0x0000002c5d2c7221 */ /* 0x000fe20000000100 */
[----:B------:R-:W-:Y:S01]  /*25f0*/  FADD R90, -R97, R90 ;  /* 0x0000005a615a7221 */ /* 0x000fe20000000100 */
[----:B------:R-:W-:Y:S01]  /*2600*/  FADD R86, -R87, R86 ;  /* 0x0000005657567221 */ /* 0x000fe20000000100 */
[----:B------:R-:W-:Y:S01]  /*2610*/  SEL R80, R47, R43, !P1 ;  /* 0x0000002b2f507207 */ /* 0x000fe20004800000 */
[C---:B------:R-:W-:Y:S01]  /*2620*/  FFMA R49, R56.reuse, R122, R49 ;  /* 0x0000007a38317223 */ /* 0x040fe20000000031 */
[C---:B------:R-:W-:Y:S01]  /*2630*/  FFMA R54, R56.reuse, R54, R109 ;  /* 0x0000003638367223 */ /* 0x040fe2000000006d */
[C---:B------:R-:W-:Y:S01]  /*2640*/  FFMA R55, R56.reuse, R98, R113 ;  /* 0x0000006238377223 */ /* 0x040fe20000000071 */
[C---:B------:R-:W-:Y:S01]  /*2650*/  FFMA R52, R56.reuse, R52, R105 ;  /* 0x0000003438347223 */ /* 0x040fe20000000069 */
[C---:B------:R-:W-:Y:S01]  /*2660*/  FFMA R51, R56.reuse, R44, R93 ;  /* 0x0000002c38337223 */ /* 0x040fe2000000005d */
[C---:B------:R-:W-:Y:S01]  /*2670*/  FFMA R50, R56.reuse, R50, R95 ;  /* 0x0000003238327223 */ /* 0x040fe2000000005f */
[C---:B------:R-:W-:Y:S01]  /*2680*/  FFMA R57, R56.reuse, R90, R97 ;  /* 0x0000005a38397223 */ /* 0x040fe20000000061 */
[----:B------:R-:W-:Y:S01]  /*2690*/  FFMA R56, R56, R86, R87 ;  /* 0x0000005638387223 */ /* 0x000fe20000000057 */
[----:B------:R-:W-:Y:S01]  /*26a0*/  ISETP.GE.AND P0, PT, R27, RZ, PT ;  /* 0x000000ff1b00720c */ /* 0x000fe20003f06270 */
[----:B------:R-:W0:Y:S03]  /*26b0*/  LDC.64 R82, c[0x0][0x288] ;  /* 0x0000a200ff527b82 */ /* 0x000e260000000a00 */
[----:B------:R-:W-:-:S02]  /*26c0*/  SEL R26, R85, R26, !P0 ;  /* 0x0000001a551a7207 */ /* 0x000fc40004000000 */
[----:B------:R-:W-:Y:S01]  /*26d0*/  SEL R27, R91, R27, !P0 ;  /* 0x0000001b5b1b7207 */ /* 0x000fe20004000000 */
[----:B------:R-:W-:Y:S01]  /*26e0*/  FADD R42, -R79, R77 ;  /* 0x0000004d4f2a7221 */ /* 0x000fe20000000100 */
[----:B------:R-:W-:-:S04]  /*26f0*/  IADD3 R77, P1, R70, 0xa, RZ ;  /* 0x0000000a464d7810 */ /* 0x000fc80007f3e0ff */
[----:B------:R-:W-:Y:S02]  /*2700*/  IADD3.X R87, RZ, R71, RZ, P1, !PT ;  /* 0x00000047ff577210 */ /* 0x000fe40000ffe4ff */
[----:B------:R-:W-:Y:S02]  /*2710*/  ISETP.GE.AND P0, PT, R71, RZ, PT ;  /* 0x000000ff4700720c */ /* 0x000fe40003f06270 */
[----:B------:R-:W-:Y:S02]  /*2720*/  IADD3 R43, P2, R28, 0xa, RZ ;  /* 0x0000000a1c2b7810 */ /* 0x000fe40007f5e0ff */
[----:B------:R-:W-:Y:S02]  /*2730*/  ISETP.GE.AND P1, PT, R29, RZ, PT ;  /* 0x000000ff1d00720c */ /* 0x000fe40003f26270 */
[----:B------:R-:W-:Y:S01]  /*2740*/  IADD3.X R47, RZ, R29, RZ, P2, !PT ;  /* 0x0000001dff2f7210 */ /* 0x000fe200017fe4ff */
[----:B------:R-:W-:Y:S01]  /*2750*/  FFMA R79, R36, R42, R79 ;  /* 0x0000002a244f7223 */ /* 0x000fe2000000004f */
[----:B------:R-:W-:-:S02]  /*2760*/  SEL R42, R43, R28, !P1 ;  /* 0x0000001c2b2a7207 */ /* 0x000fc40004800000 */
[----:B------:R-:W-:Y:S02]  /*2770*/  SEL R43, R47, R29, !P1 ;  /* 0x0000001d2f2b7207 */ /* 0x000fe40004800000 */
[----:B------:R-:W-:Y:S02]  /*2780*/  IADD3 R47, P2, R30, 0xa, RZ ;  /* 0x0000000a1e2f7810 */ /* 0x000fe40007f5e0ff */
[----:B------:R-:W-:Y:S02]  /*2790*/  SEL R87, R87, R71, !P0 ;  /* 0x0000004757577207 */ /* 0x000fe40004000000 */
[----:B------:R-:W-:Y:S02]  /*27a0*/  IADD3.X R71, RZ, R31, RZ, P2, !PT ;  /* 0x0000001fff477210 */ /* 0x000fe400017fe4ff */
[----:B------:R-:W-:Y:S02]  /*27b0*/  LEA R98, P2, R42, UR8, 0x2 ;  /* 0x000000082a627c11 */ /* 0x000fe4000f8410ff */
[----:B------:R-:W-:-:S02]  /*27c0*/  SEL R77, R77, R70, !P0 ;  /* 0x000000464d4d7207 */ /* 0x000fc40004000000 */
[----:B------:R-:W-:Y:S02]  /*27d0*/  LEA.HI.X R99, R42, UR9, R43, 0x2, P2 ;  /* 0x000000092a637c11 */ /* 0x000fe400090f142b */
[----:B------:R-:W-:Y:S01]  /*27e0*/  ISETP.GE.AND P0, PT, R31, RZ, PT ;  /* 0x000000ff1f00720c */ /* 0x000fe20003f06270 */
[----:B------:R-:W-:Y:S01]  /*27f0*/  IMAD R87, R87, 0x28, RZ ;  /* 0x0000002857577824 */ /* 0x000fe200078e02ff */
[----:B-----5:R-:W-:Y:S01]  /*2800*/  IADD3 R29, P3, R88, 0xa, RZ ;  /* 0x0000000a581d7810 */ /* 0x020fe20007f7e0ff */
[----:B------:R-:W-:Y:S01]  /*2810*/  IMAD.WIDE.U32 R96, R77, 0x28, R98 ;  /* 0x000000284d607825 */ /* 0x000fe200078e0062 */
[----:B------:R-:W-:Y:S02]  /*2820*/  SEL R28, R47, R30, !P0 ;  /* 0x0000001e2f1c7207 */ /* 0x000fe40004000000 */
[----:B------:R-:W-:Y:S02]  /*2830*/  ISETP.GE.AND P1, PT, R89, RZ, PT ;  /* 0x000000ff5900720c */ /* 0x000fe40003f26270 */
[----:B------:R-:W-:-:S02]  /*2840*/  IADD3.X R85, RZ, R89, RZ, P3, !PT ;  /* 0x00000059ff557210 */ /* 0x000fc40001ffe4ff */
[----:B------:R-:W-:Y:S01]  /*2850*/  SEL R31, R71, R31, !P0 ;  /* 0x0000001f471f7207 */ /* 0x000fe20004000000 */
[----:B------:R-:W-:Y:S01]  /*2860*/  IMAD R92, R2, 0x64, RZ ;  /* 0x00000064025c7824 */ /* 0x000fe200078e02ff */
[C---:B------:R-:W-:Y:S02]  /*2870*/  LEA R70, P0, R28.reuse, UR8, 0x2 ;  /* 0x000000081c467c11 */ /* 0x040fe4000f8010ff */
[----:B------:R-:W-:Y:S02]  /*2880*/  IADD3 R97, R97, R87, RZ ;  /* 0x0000005761617210 */ /* 0x000fe40007ffe0ff */
[----:B------:R-:W-:Y:S02]  /*2890*/  SEL R85, R85, R89, !P1 ;  /* 0x0000005955557207 */ /* 0x000fe40004800000 */
[----:B------:R-:W-:Y:S02]  /*28a0*/  SEL R88, R29, R88, !P1 ;  /* 0x000000581d587207 */ /* 0x000fe40004800000 */
[----:B------:R-:W-:Y:S01]  /*28b0*/  LEA.HI.X R71, R28, UR9, R31, 0x2, P0 ;  /* 0x000000091c477c11 */ /* 0x000fe200080f141f */
[----:B------:R-:W-:Y:S01]  /*28c0*/  IMAD.WIDE R28, R92, 0x4, R96 ;  /* 0x000000045c1c7825 */ /* 0x000fe200078e0260 */
[----:B------:R-:W-:-:S03]  /*28d0*/  IADD3 R86, R92, 0xc80, RZ ;  /* 0x00000c805c567810 */ /* 0x000fc60007ffe0ff */
[----:B------:R-:W-:Y:S01]  /*28e0*/  IMAD R85, R85, 0x28, RZ ;  /* 0x0000002855557824 */ /* 0x000fe200078e02ff */
[----:B------:R1:W3:Y:S01]  /*28f0*/  LDG.E.EL R90, desc[UR6][R28.64] ;  /* 0x000000061c5a7981 */ /* 0x0002e2000c2e1900 */
[----:B------:R-:W-:Y:S01]  /*2900*/  IMAD.WIDE.U32 R98, R88, 0x28, R98 ;  /* 0x0000002858627825 */ /* 0x000fe200078e0062 */
[----:B------:R-:W-:-:S03]  /*2910*/  IADD3 R84, R92, 0x640, RZ ;  /* 0x000006405c547810 */ /* 0x000fc60007ffe0ff */
[----:B0-----:R-:W-:Y:S01]  /*2920*/  IMAD.WIDE R82, R73, 0x4, R82 ;  /* 0x0000000449527825 */ /* 0x001fe200078e0252 */
[----:B------:R-:W-:-:S03]  /*2930*/  IADD3 R99, R99, R85, RZ ;  /* 0x0000005563637210 */ /* 0x000fc60007ffe0ff */
[--C-:B-1----:R-:W-:Y:S01]  /*2940*/  IMAD.WIDE R28, R86, 0x4, R96.reuse ;  /* 0x00000004561c7825 */ /* 0x102fe200078e0260 */
[----:B------:R0:W4:Y:S03]  /*2950*/  LDG.E.EL R91, desc[UR6][R82.64] ;  /* 0x00000006525b7981 */ /* 0x000126000c2e1900 */
[----:B------:R-:W-:Y:S01]  /*2960*/  IMAD.WIDE R30, R84, 0x4, R96 ;  /* 0x00000004541e7825 */ /* 0x000fe200078e0260 */
[----:B------:R1:W5:Y:S01]  /*2970*/  LDG.E.EL R89, desc[UR6][R28.64] ;  /* 0x000000061c597981 */ /* 0x000362000c2e1900 */
[----:B0-----:R-:W-:-:S03]  /*2980*/  IADD3 R82, R92, 0x12c0, RZ ;  /* 0x000012c05c527810 */ /* 0x001fc60007ffe0ff */
[----:B------:R0:W3:Y:S01]  /*2990*/  LDG.E.EL R83, desc[UR6][R30.64] ;  /* 0x000000061e537981 */ /* 0x0000e2000c2e1900 */
[----:B------:R-:W-:Y:S02]  /*29a0*/  IADD3 R47, P1, R32, 0xa, RZ ;  /* 0x0000000a202f7810 */ /* 0x000fe40007f3e0ff */
[----:B------:R-:W-:Y:S02]  /*29b0*/  ISETP.GE.AND P0, PT, R33, RZ, PT ;  /* 0x000000ff2100720c */ /* 0x000fe40003f06270 */
[----:B------:R-:W-:Y:S01]  /*29c0*/  IADD3.X R73, RZ, R33, RZ, P1, !PT ;  /* 0x00000021ff497210 */ /* 0x000fe20000ffe4ff */
[----:B-1----:R-:W-:Y:S01]  /*29d0*/  IMAD.WIDE R28, R84, 0x4, R98 ;  /* 0x00000004541c7825 */ /* 0x002fe200078e0262 */
[----:B------:R-:W-:Y:S02]  /*29e0*/  SEL R44, R47, R32, !P0 ;  /* 0x000000202f2c7207 */ /* 0x000fe40004000000 */
[----:B------:R-:W-:Y:S01]  /*29f0*/  SEL R33, R73, R33, !P0 ;  /* 0x0000002149217207 */ /* 0x000fe20004000000 */
[----:B------:R-:W-:Y:S01]  /*2a00*/  IMAD.WIDE R96, R82, 0x4, R96 ;  /* 0x0000000452607825 */ /* 0x000fe200078e0260 */
[----:B------:R-:W-:Y:S01]  /*2a10*/  LEA R32, P0, R44, UR8, 0x2 ;  /* 0x000000082c207c11 */ /* 0x000fe2000f8010ff */
[----:B------:R1:W3:Y:S02]  /*2a20*/  LDG.E.EL R93, desc[UR6][R28.64] ;  /* 0x000000061c5d7981 */ /* 0x0002e4000c2e1900 */
[----:B0-----:R-:W-:Y:S01]  /*2a30*/  IMAD.WIDE R30, R92, 0x4, R98 ;  /* 0x000000045c1e7825 */ /* 0x001fe200078e0262 */
[----:B------:R-:W-:Y:S01]  /*2a40*/  LEA.HI.X R33, R44, UR9, R33, 0x2, P0 ;  /* 0x000000092c217c11 */ /* 0x000fe200080f1421 */
[----:B------:R-:W3:Y:S01]  /*2a50*/  LDG.E.EL R96, desc[UR6][R96.64] ;  /* 0x0000000660607981 */ /* 0x000ee2000c2e1900 */
[----:B-1----:R-:W0:Y:S01]  /*2a60*/  LDC.64 R28, c[0x0][0x278] ;  /* 0x00009e00ff1c7b82 */ /* 0x002e220000000a00 */
[----:B------:R-:W-:Y:S01]  /*2a70*/  FADD R75, -R78, R75 ;  /* 0x0000004b4e4b7221 */ /* 0x000fe20000000100 */
[----:B------:R-:W-:Y:S01]  /*2a80*/  IMAD.WIDE.U32 R42, R77, 0x28, R70 ;  /* 0x000000284d2a7825 */ /* 0x000fe200078e0046 */
[----:B------:R1:W3:Y:S01]  /*2a90*/  LDG.E.EL R97, desc[UR6][R30.64] ;  /* 0x000000061e617981 */ /* 0x0002e2000c2e1900 */
[----:B------:R-:W-:-:S02]  /*2aa0*/  IADD3 R73, P1, R34, 0xa, RZ ;  /* 0x0000000a22497810 */ /* 0x000fc40007f3e0ff */
[----:B------:R-:W-:Y:S01]  /*2ab0*/  ISETP.GE.AND P0, PT, R35, RZ, PT ;  /* 0x000000ff2300720c */ /* 0x000fe20003f06270 */
[----:B------:R-:W-:Y:S01]  /*2ac0*/  FFMA R78, R36, R75, R78 ;  /* 0x0000004b244e7223 */ /* 0x000fe2000000004e */
[----:B------:R-:W-:Y:S01]  /*2ad0*/  FADD R74, -R81, R74 ;  /* 0x0000004a514a7221 */ /* 0x000fe20000000100 */
[----:B-1----:R-:W-:Y:S01]  /*2ae0*/  IMAD.WIDE.U32 R30, R77, 0x28, R32 ;  /* 0x000000284d1e7825 */ /* 0x002fe200078e0020 */
[----:B------:R-:W-:Y:S02]  /*2af0*/  IADD3 R43, R87, R43, RZ ;  /* 0x0000002b572b7210 */ /* 0x000fe40007ffe0ff */
[----:B------:R-:W-:Y:S02]  /*2b00*/  IADD3.X R75, RZ, R35, RZ, P1, !PT ;  /* 0x00000023ff4b7210 */ /* 0x000fe40000ffe4ff */
[----:B------:R-:W-:Y:S02]  /*2b10*/  IADD3 R31, R87, R31, RZ ;  /* 0x0000001f571f7210 */ /* 0x000fe40007ffe0ff */
[----:B------:R-:W-:Y:S01]  /*2b20*/  SEL R44, R73, R34, !P0 ;  /* 0x00000022492c7207 */ /* 0x000fe20004000000 */
[----:B------:R-:W-:-:S04]  /*2b30*/  IMAD.WIDE R94, R86, 0x4, R98 ;  /* 0x00000004565e7825 */ /* 0x000fc800078e0262 */
[----:B------:R-:W-:Y:S01]  /*2b40*/  FFMA R81, R36, R74, R81 ;  /* 0x0000004a24517223 */ /* 0x000fe20000000051 */
[----:B------:R-:W-:Y:S01]  /*2b50*/  SEL R73, R75, R35, !P0 ;  /* 0x000000234b497207 */ /* 0x000fe20004000000 */
[----:B------:R-:W-:Y:S01]  /*2b60*/  IMAD.WIDE R46, R92, 0x4, R42 ;  /* 0x000000045c2e7825 */ /* 0x000fe200078e022a */
[----:B------:R-:W-:Y:S01]  /*2b70*/  LEA R74, P0, R44, UR8, 0x2 ;  /* 0x000000082c4a7c11 */ /* 0x000fe2000f8010ff */
[----:B------:R-:W3:Y:S02]  /*2b80*/  LDG.E.EL R94, desc[UR6][R94.64] ;  /* 0x000000065e5e7981 */ /* 0x000ee4000c2e1900 */
[----:B------:R-:W-:Y:S01]  /*2b90*/  IMAD.WIDE R34, R92, 0x4, R30 ;  /* 0x000000045c227825 */ /* 0x000fe200078e021e */
[----:B------:R-:W-:-:S03]  /*2ba0*/  LEA.HI.X R75, R44, UR9, R73, 0x2, P0 ;  /* 0x000000092c4b7c11 */ /* 0x000fc600080f1449 */
[----:B------:R-:W-:Y:S01]  /*2bb0*/  IMAD.WIDE.U32 R32, R88, 0x28, R32 ;  /* 0x0000002858207825 */ /* 0x000fe200078e0020 */
[----:B------:R1:W3:Y:S04]  /*2bc0*/  LDG.E.EL R103, desc[UR6][R34.64] ;  /* 0x0000000622677981 */ /* 0x0002e8000c2e1900 */
[----:B------:R1:W3:Y:S01]  /*2bd0*/  LDG.E.EL R95, desc[UR6][R46.64] ;  /* 0x000000062e5f7981 */ /* 0x0002e2000c2e1900 */
[----:B------:R-:W-:Y:S01]  /*2be0*/  IADD3 R33, R85, R33, RZ ;  /* 0x0000002155217210 */ /* 0x000fe20007ffe0ff */
[----:B0-----:R-:W-:-:S04]  /*2bf0*/  IMAD.WIDE R28, R72, 0x4, R28 ;  /* 0x00000004481c7825 */ /* 0x001fc800078e021c */
[----:B-1----:R-:W-:-:S04]  /*2c00*/  IMAD.WIDE R34, R86, 0x4, R30 ;  /* 0x0000000456227825 */ /* 0x002fc800078e021e */
[----:B------:R-:W-:Y:S01]  /*2c10*/  IMAD.WIDE R46, R84, 0x4, R42 ;  /* 0x00000004542e7825 */ /* 0x000fe200078e022a */
[----:B------:R-:W5:Y:S03]  /*2c20*/  LDG.E.EL R117, desc[UR6][R34.64] ;  /* 0x0000000622757981 */ /* 0x000f66000c2e1900 */
[----:B------:R-:W-:Y:S01]  /*2c30*/  IMAD.WIDE.U32 R72, R77, 0x28, R74 ;  /* 0x000000284d487825 */ /* 0x000fe200078e004a */
[----:B------:R0:W3:Y:S03]  /*2c40*/  LDG.E.EL R113, desc[UR6][R46.64] ;  /* 0x000000062e717981 */ /* 0x0000e6000c2e1900 */
[----:B------:R-:W-:Y:S01]  /*2c50*/  IMAD.WIDE R98, R82, 0x4, R98 ;  /* 0x0000000452627825 */ /* 0x000fe200078e0262 */
[----:B------:R-:W-:-:S03]  /*2c60*/  IADD3 R73, R87, R73, RZ ;  /* 0x0000004957497210 */ /* 0x000fc60007ffe0ff */
[----:B------:R-:W-:Y:S02]  /*2c70*/  IMAD.WIDE.U32 R70, R88, 0x28, R70 ;  /* 0x0000002858467825 */ /* 0x000fe400078e0046 */
[----:B------:R-:W3:Y:S02]  /*2c80*/  LDG.E.EL R98, desc[UR6][R98.64] ;  /* 0x0000000662627981 */ /* 0x000ee4000c2e1900 */
[----:B------:R-:W-:-:S04]  /*2c90*/  IMAD.WIDE R108, R92, 0x4, R32 ;  /* 0x000000045c6c7825 */ /* 0x000fc800078e0220 */
[----:B0-----:R-:W-:-:S04]  /*2ca0*/  IMAD.WIDE R46, R84, 0x4, R32 ;  /* 0x00000004542e7825 */ /* 0x001fc800078e0220 */
[--C-:B------:R-:W-:Y:S01]  /*2cb0*/  IMAD.WIDE R34, R86, 0x4, R32.reuse ;  /* 0x0000000456227825 */ /* 0x100fe200078e0220 */
[----:B------:R-:W-:Y:S01]  /*2cc0*/  IADD3 R71, R85, R71, RZ ;  /* 0x0000004755477210 */ /* 0x000fe20007ffe0ff */
[----:B------:R-:W3:Y:S02]  /*2cd0*/  LDG.E.EL R115, desc[UR6][R46.64] ;  /* 0x000000062e737981 */ /* 0x000ee4000c2e1900 */
[----:B------:R-:W-:Y:S02]  /*2ce0*/  IMAD.WIDE R32, R82, 0x4, R32 ;  /* 0x0000000452207825 */ /* 0x000fe400078e0220 */
[----:B------:R0:W3:Y:S02]  /*2cf0*/  LDG.E.EL R105, desc[UR6][R34.64] ;  /* 0x0000000622697981 */ /* 0x0000e4000c2e1900 */
[----:B------:R-:W-:Y:S02]  /*2d00*/  IMAD.WIDE R106, R84, 0x4, R30 ;  /* 0x00000004546a7825 */ /* 0x000fe400078e021e */
[----:B------:R1:W3:Y:S02]  /*2d10*/  LDG.E.EL R99, desc[UR6][R32.64] ;  /* 0x0000000620637981 */ /* 0x0002e4000c2e1900 */
[----:B------:R-:W-:-:S02]  /*2d20*/  IMAD.WIDE R100, R86, 0x4, R42 ;  /* 0x0000000456647825 */ /* 0x000fc400078e022a */
[----:B------:R-:W3:Y:S02]  /*2d30*/  LDG.E.EL R106, desc[UR6][R106.64] ;  /* 0x000000066a6a7981 */ /* 0x000ee4000c2e1900 */
[----:B------:R-:W-:Y:S02]  /*2d40*/  IMAD.WIDE.U32 R74, R88, 0x28, R74 ;  /* 0x00000028584a7825 */ /* 0x000fe400078e004a */
[----:B------:R-:W3:Y:S02]  /*2d50*/  LDG.E.EL R101, desc[UR6][R100.64] ;  /* 0x0000000664657981 */ /* 0x000ee4000c2e1900 */
[----:B------:R-:W-:Y:S02]  /*2d60*/  IMAD.WIDE R30, R82, 0x4, R30 ;  /* 0x00000004521e7825 */ /* 0x000fe400078e021e */
[----:B------:R-:W3:Y:S02]  /*2d70*/  LDG.E.EL R108, desc[UR6][R108.64] ;  /* 0x000000066c6c7981 */ /* 0x000ee4000c2e1900 */
[----:B0-----:R-:W-:-:S04]  /*2d80*/  IMAD.WIDE R34, R92, 0x4, R72 ;  /* 0x000000045c227825 */ /* 0x001fc800078e0248 */
[----:B-1----:R-:W-:Y:S01]  /*2d90*/  IMAD.WIDE R32, R84, 0x4, R72 ;  /* 0x0000000454207825 */ /* 0x002fe200078e0248 */
[----:B------:R-:W-:Y:S01]  /*2da0*/  IADD3 R75, R85, R75, RZ ;  /* 0x0000004b554b7210 */ /* 0x000fe20007ffe0ff */
[----:B------:R-:W3:Y:S02]  /*2db0*/  LDG.E.EL R107, desc[UR6][R30.64] ;  /* 0x000000061e6b7981 */ /* 0x000ee4000c2e1900 */
[----:B------:R-:W-:Y:S02]  /*2dc0*/  IMAD.WIDE R46, R92, 0x4, R70 ;  /* 0x000000045c2e7825 */ /* 0x000fe400078e0246 */
[----:B------:R0:W3:Y:S04]  /*2dd0*/  LDG.E.EL R116, desc[UR6][R34.64] ;  /* 0x0000000622747981 */ /* 0x0000e8000c2e1900 */
[----:B------:R1:W3:Y:S04]  /*2de0*/  LDG.E.EL R100, desc[UR6][R32.64] ;  /* 0x0000000620647981 */ /* 0x0002e8000c2e1900 */
[----:B------:R-:W3:Y:S01]  /*2df0*/  LDG.E.EL.128 R28, desc[UR6][R28.64] ;  /* 0x000000061c1c7981 */ /* 0x000ee2000c2e1d00 */
[----:B0-----:R-:W-:-:S03]  /*2e00*/  IMAD.WIDE R34, R11, 0x8, R110 ;  /* 0x000000080b227825 */ /* 0x001fc600078e026e */
[----:B------:R0:W3:Y:S01]  /*2e10*/  LDG.E.EL R114, desc[UR6][R46.64] ;  /* 0x000000062e727981 */ /* 0x0000e2000c2e1900 */
[----:B-1----:R-:W-:-:S05]  /*2e20*/  IMAD.WIDE R32, R84, 0x4, R70 ;  /* 0x0000000454207825 */ /* 0x002fca00078e0246 */
[----:B------:R-:W3:Y:S01]  /*2e30*/  LDG.E.EL R110, desc[UR6][R32.64] ;  /* 0x00000006206e7981 */ /* 0x000ee2000c2e1900 */
[----:B0-----:R-:W-:-:S05]  /*2e40*/  IMAD.WIDE R46, R92, 0x4, R74 ;  /* 0x000000045c2e7825 */ /* 0x001fca00078e024a */
[----:B------:R0:W3:Y:S04]  /*2e50*/  LDG.E.EL R109, desc[UR6][R46.64] ;  /* 0x000000062e6d7981 */ /* 0x0000e8000c2e1900 */
[----:B------:R-:W3:Y:S01]  /*2e60*/  LDG.E.EL.128 R32, desc[UR6][R34.64] ;  /* 0x0000000622207981 */ /* 0x000ee2000c2e1d00 */
[----:B0-----:R-:W-:-:S04]  /*2e70*/  IMAD.WIDE R46, R84, 0x4, R74 ;  /* 0x00000004542e7825 */ /* 0x001fc800078e024a */
[----:B------:R-:W-:Y:S01]  /*2e80*/  FADD R44, -R45, R61 ;  /* 0x0000003d2d2c7221 */ /* 0x000fe20000000100 */
[----:B------:R0:W3:Y:S03]  /*2e90*/  LDG.E.EL R104, desc[UR6][R46.64] ;  /* 0x000000062e687981 */ /* 0x0000e6000c2e1900 */
[----:B------:R-:W-:Y:S01]  /*2ea0*/  FFMA R61, R36, R44, R45 ;  /* 0x0000002c243d7223 */ /* 0x000fe2000000002d */
[----:B------:R-:W-:-:S04]  /*2eb0*/  IMAD.WIDE R44, R11, 0x8, R118 ;  /* 0x000000080b2c7825 */ /* 0x000fc800078e0276 */
[----:B0-----:R-:W-:-:S05]  /*2ec0*/  IMAD.WIDE R46, R86, 0x4, R70 ;  /* 0x00000004562e7825 */ /* 0x001fca00078e0246 */
[----:B------:R0:W4:Y:S01]  /*2ed0*/  LDG.E.EL R102, desc[UR6][R46.64] ;  /* 0x000000062e667981 */ /* 0x000122000c2e1900 */
[----:B------:R-:W-:-:S05]  /*2ee0*/  IMAD.WIDE R120, R86, 0x4, R72 ;  /* 0x0000000456787825 */ /* 0x000fca00078e0248 */
[----:B------:R1:W4:Y:S01]  /*2ef0*/  LDG.E.EL R111, desc[UR6][R120.64] ;  /* 0x00000006786f7981 */ /* 0x000322000c2e1900 */
[----:B0-----:R-:W-:-:S05]  /*2f00*/  IMAD.WIDE R46, R86, 0x4, R74 ;  /* 0x00000004562e7825 */ /* 0x001fca00078e024a */
[----:B------:R-:W4:Y:S04]  /*2f10*/  LDG.E.EL R112, desc[UR6][R46.64] ;  /* 0x000000062e707981 */ /* 0x000f28000c2e1900 */
[----:B------:R-:W4:Y:S01]  /*2f20*/  LDG.E.EL.128 R44, desc[UR6][R44.64] ;  /* 0x000000062c2c7981 */ /* 0x000f22000c2e1d00 */
[----:B------:R-:W-:-:S04]  /*2f30*/  FADD R69, -R67, R69 ;  /* 0x0000004543457221 */ /* 0x000fc80000000100 */
[----:B------:R-:W-:Y:S01]  /*2f40*/  FFMA R67, R36, R69, R67 ;  /* 0x0000004524437223 */ /* 0x000fe20000000043 */
[----:B------:R-:W-:Y:S01]  /*2f50*/  FADD R69, -R58, R66 ;  /* 0x000000423a457221 */ /* 0x000fe20000000100 */
[----:B------:R-:W-:-:S03]  /*2f60*/  FADD R68, -R59, R68 ;  /* 0x000000443b447221 */ /* 0x000fc60000000100 */
[----:B------:R-:W-:Y:S01]  /*2f70*/  FFMA R58, R36, R69, R58 ;  /* 0x00000045243a7223 */ /* 0x000fe2000000003a */
[----:B------:R-:W-:Y:S01]  /*2f80*/  FADD R69, -R24, R60 ;  /* 0x0000003c18457221 */ /* 0x000fe20000000100 */
[----:B------:R-:W-:-:S03]  /*2f90*/  FFMA R59, R36, R68, R59 ;  /* 0x00000044243b7223 */ /* 0x000fc6000000003b */
[----:B-1----:R-:W-:Y:S01]  /*2fa0*/  FFMA R120, R36, R69, R24 ;  /* 0x0000004524787223 */ /* 0x002fe20000000018 */
[----:B------:R-:W-:-:S04]  /*2fb0*/  LOP3.LUT R36, R7, 0x3fc, RZ, 0xc0, !PT ;  /* 0x000003fc07247812 */ /* 0x000fc800078ec0ff */
[----:B------:R-:W-:-:S04]  /*2fc0*/  LOP3.LUT R24, R36, 0xc00, RZ, 0xfc, !PT ;  /* 0x00000c0024187812 */ /* 0x000fc800078efcff */
[----:B------:R-:W-:-:S04]  /*2fd0*/  SHF.R.U32.HI R24, RZ, 0x4, R24 ;  /* 0x00000004ff187819 */ /* 0x000fc80000011618 */
[----:B------:R-:W-:Y:S02]  /*2fe0*/  LOP3.LUT R60, R24, 0xfc, RZ, 0xc0, !PT ;  /* 0x000000fc183c7812 */ /* 0x000fe400078ec0ff */
[----:B------:R-:W-:-:S04]  /*2ff0*/  LOP3.LUT R24, R36, 0x400, RZ, 0xfc, !PT ;  /* 0x0000040024187812 */ /* 0x000fc800078efcff */
[----:B------:R-:W-:Y:S02]  /*3000*/  SHF.R.U32.HI R24, RZ, 0x4, R24 ;  /* 0x00000004ff187819 */ /* 0x000fe40000011618 */
[----:B------:R-:W-:Y:S02]  /*3010*/  IADD3 R69, R60, UR4, RZ ;  /* 0x000000043c457c10 */ /* 0x000fe4000fffe0ff */
[----:B------:R-:W-:Y:S02]  /*3020*/  LOP3.LUT R24, R24, 0x7c, RZ, 0xc0, !PT ;  /* 0x0000007c18187812 */ /* 0x000fe400078ec0ff */
[----:B------:R-:W-:Y:S02]  /*3030*/  LEA R124, R36, R69, 0x2 ;  /* 0x00000045247c7211 */ /* 0x000fe400078e10ff */
[----:B------:R-:W-:-:S03]  /*3040*/  IADD3 R69, R24, UR4, RZ ;  /* 0x0000000418457c10 */ /* 0x000fc6000fffe0ff */
[----:B------:R-:W0:Y:S01]  /*3050*/  LDS R118, [R124+0x3008] ;  /* 0x003008007c767984 */ /* 0x000e220000000800 */
[----:B------:R-:W-:-:S03]  /*3060*/  LEA R60, R36, R69, 0x2 ;  /* 0x00000045243c7211 */ /* 0x000fc600078e10ff */
[----:B------:R-:W1:Y:S04]  /*3070*/  LDS R69, [R124+0x3004] ;  /* 0x003004007c457984 */ /* 0x000e680000000800 */
[----:B------:R-:W1:Y:S01]  /*3080*/  LDS R119, [R124+0x3000] ;  /* 0x003000007c777984 */ /* 0x000e620000000800 */
[----:B------:R-:W-:-:S03]  /*3090*/  LOP3.LUT R24, R36, 0x800, RZ, 0xfc, !PT ;  /* 0x0000080024187812 */ /* 0x000fc600078efcff */
[----:B------:R-:W1:Y:S01]  /*30a0*/  LDS R68, [R124+0x300c] ;  /* 0x00300c007c447984 */ /* 0x000e620000000800 */
[----:B------:R-:W-:Y:S02]  /*30b0*/  SHF.R.U32.HI R121, RZ, 0x4, R24 ;  /* 0x00000004ff797819 */ /* 0x000fe40000011618 */
[----:B------:R-:W-:Y:S01]  /*30c0*/  SHF.R.U32.HI R24, RZ, 0x2, R5 ;  /* 0x00000002ff187819 */ /* 0x000fe20000011605 */
[----:B------:R-:W1:Y:S01]  /*30d0*/  LDS R66, [R60+0x1000] ;  /* 0x001000003c427984 */ /* 0x000e620000000800 */
[----:B------:R-:W-:Y:S02]  /*30e0*/  LOP3.LUT R122, R121, 0xbc, RZ, 0xc0, !PT ;  /* 0x000000bc797a7812 */ /* 0x000fe400078ec0ff */
[----:B------:R-:W-:Y:S02]  /*30f0*/  LOP3.LUT R24, R24, 0x3c, RZ, 0xc0, !PT ;  /* 0x0000003c18187812 */ /* 0x000fe400078ec0ff */
[----:B------:R-:W-:Y:S02]  /*3100*/  IADD3 R123, R122, UR4, RZ ;  /* 0x000000047a7b7c10 */ /* 0x000fe4000fffe0ff */
[----:B------:R-:W-:Y:S01]  /*3110*/  IADD3 R121, R24, UR4, RZ ;  /* 0x0000000418797c10 */ /* 0x000fe2000fffe0ff */
[----:B------:R-:W-:Y:S01]  /*3120*/  FADD R120, -R67, R120 ;  /* 0x0000007843787221 */ /* 0x000fe20000000100 */
[----:B------:R-:W-:Y:S02]  /*3130*/  LDS R122, [R60+0x1008] ;  /* 0x001008003c7a7984 */ /* 0x000fe40000000800 */
[----:B------:R-:W-:-:S02]  /*3140*/  LEA R24, R36, R121, 0x2 ;  /* 0x0000007924187211 */ /* 0x000fc400078e10ff */
[----:B------:R-:W-:Y:S01]  /*3150*/  LEA R36, R36, R123, 0x2 ;  /* 0x0000007b24247211 */ /* 0x000fe200078e10ff */
[----:B--2---:R-:W-:Y:S01]  /*3160*/  FFMA R67, R22, R120, R67 ;  /* 0x0000007816437223 */ /* 0x004fe20000000043 */
[----:B------:R-:W2:Y:S04]  /*3170*/  LDS R123, [R60+0x1004] ;  /* 0x001004003c7b7984 */ /* 0x000ea80000000800 */
[----:B------:R1:W2:Y:S04]  /*3180*/  LDS R121, [R60+0x100c] ;  /* 0x00100c003c797984 */ /* 0x0002a80000000800 */
[----:B------:R-:W2:Y:S01]  /*3190*/  LDS R120, [R36+0x2000] ;  /* 0x0020000024787984 */ /* 0x000ea20000000800 */
[----:B0-----:R-:W-:Y:S01]  /*31a0*/  FADD R23, R118, R23 ;  /* 0x0000001776177221 */ /* 0x001fe20000000000 */
[----:B------:R-:W-:Y:S01]  /*31b0*/  LEA R118, P0, R26, UR10, 0x2 ;  /* 0x0000000a1a767c11 */ /* 0x000fe2000f8010ff */
[----:B-1----:R-:W-:-:S02]  /*31c0*/  FADD R69, R69, R25 ;  /* 0x0000001945457221 */ /* 0x002fc40000000000 */
[----:B------:R-:W0:Y:S01]  /*31d0*/  LDS R25, [R36+0x2008] ;  /* 0x0020080024197984 */ /* 0x000e220000000800 */
[----:B------:R-:W-:Y:S01]  /*31e0*/  FADD R53, R119, R53 ;  /* 0x0000003577357221 */ /* 0x000fe20000000000 */
[----:B------:R-:W-:Y:S01]  /*31f0*/  LEA.HI.X R119, R26, UR11, R27, 0x2, P0 ;  /* 0x0000000b1a777c11 */ /* 0x000fe200080f141b */
[----:B------:R-:W-:-:S04]  /*3200*/  IMAD.WIDE R62, R11, 0x8, R62 ;  /* 0x000000080b3e7825 */ /* 0x000fc800078e023e */
[----:B------:R-:W-:-:S04]  /*3210*/  IMAD.WIDE.U32 R26, R12, 0x14, R118 ;  /* 0x000000140c1a7825 */ /* 0x000fc800078e0076 */
[----:B------:R-:W-:-:S04]  /*3220*/  IMAD.WIDE R64, R11, 0x8, R64 ;  /* 0x000000080b407825 */ /* 0x000fc800078e0240 */
[----:B------:R-:W-:Y:S01]  /*3230*/  FADD R11, -R78, R58 ;  /* 0x0000003a4e0b7221 */ /* 0x000fe20000000100 */
[----:B------:R-:W-:Y:S01]  /*3240*/  FADD R58, -R79, R59 ;  /* 0x0000003b4f3a7221 */ /* 0x000fe20000000100 */
[----:B------:R-:W-:Y:S01]  /*3250*/  IADD3 R27, R13, R27, RZ ;  /* 0x0000001b0d1b7210 */ /* 0x000fe20007ffe0ff */
[----:B------:R-:W-:Y:S01]  /*3260*/  FADD R61, -R81, R61 ;  /* 0x0000003d513d7221 */ /* 0x000fe20000000100 */
[----:B------:R-:W-:Y:S01]  /*3270*/  FADD R56, R68, R56 ;  /* 0x0000003844387221 */ /* 0x000fe20000000000 */
[----:B------:R-:W-:Y:S01]  /*3280*/  FFMA R79, R22, R58, R79 ;  /* 0x0000003a164f7223 */ /* 0x000fe2000000004f */
[----:B------:R-:W1:Y:S01]  /*3290*/  LDS R68, [R36+0x2004] ;  /* 0x0020040024447984 */ /* 0x000e620000000800 */
[----:B------:R-:W-:-:S04]  /*32a0*/  IMAD.WIDE R58, R17, 0x4, R26 ;  /* 0x00000004113a7825 */ /* 0x000fc800078e021a */
[----:B------:R-:W-:Y:S01]  /*32b0*/  FFMA R81, R22, R61, R81 ;  /* 0x0000003d16517223 */ /* 0x000fe20000000051 */
[----:B------:R-:W-:Y:S01]  /*32c0*/  IMAD.WIDE R60, R16, 0x4, R26 ;  /* 0x00000004103c7825 */ /* 0x000fe200078e021a */
[----:B------:R-:W5:Y:S03]  /*32d0*/  LDG.E.EL R59, desc[UR6][R58.64] ;  /* 0x000000063a3b7981 */ /* 0x000f66000c2e1900 */
[----:B------:R-:W-:Y:S01]  /*32e0*/  FADD R54, R66, R54 ;  /* 0x0000003642367221 */ /* 0x000fe20000000000 */
[----:B------:R-:W-:Y:S01]  /*32f0*/  FFMA R78, R22, R11, R78 ;  /* 0x0000000b164e7223 */ /* 0x000fe2000000004e */
[----:B------:R0:W1:Y:S04]  /*3300*/  LDS R66, [R36+0x200c] ;  /* 0x00200c0024427984 */ /* 0x0000680000000800 */
[----:B------:R0:W5:Y:S02]  /*3310*/  LDG.E.EL R58, desc[UR6][R60.64] ;  /* 0x000000063c3a7981 */ /* 0x000164000c2e1900 */
[----:B0-----:R-:W-:-:S04]  /*3320*/  IMAD.WIDE R60, R14, 0x4, R26 ;  /* 0x000000040e3c7825 */ /* 0x001fc800078e021a */
[----:B------:R-:W-:-:S04]  /*3330*/  IMAD.WIDE R26, R15, 0x4, R26 ;  /* 0x000000040f1a7825 */ /* 0x000fc800078e021a */
[----:B--2---:R-:W-:Y:S01]  /*3340*/  FADD R40, R123, R40 ;  /* 0x000000287b287221 */ /* 0x004fe20000000000 */
[----:B------:R-:W-:Y:S01]  /*3350*/  FADD R50, R121, R50 ;  /* 0x0000003279327221 */ /* 0x000fe20000000000 */
[----:B------:R-:W-:Y:S01]  /*3360*/  FADD R48, R122, R48 ;  /* 0x000000307a307221 */ /* 0x000fe20000000000 */
[----:B------:R-:W-:Y:S01]  /*3370*/  FADD R55, R120, R55 ;  /* 0x0000003778377221 */ /* 0x000fe20000000000 */
[----:B------:R0:W2:Y:S01]  /*3380*/  LDG.E.EL R11, desc[UR6][R26.64] ;  /* 0x000000061a0b7981 */ /* 0x0000a2000c2e1900 */
[----:B------:R-:W-:-:S03]  /*3390*/  FADD R41, R25, R41 ;  /* 0x0000002919297221 */ /* 0x000fc60000000000 */
[----:B------:R-:W3:Y:S04]  /*33a0*/  LDS R123, [R24+0x8] ;  /* 0x00000800187b7984 */ /* 0x000ee80000000800 */
[----:B------:R-:W-:Y:S01]  /*33b0*/  LDS R122, [R24+0xc] ;  /* 0x00000c00187a7984 */ /* 0x000fe20000000800 */
[----:B0-----:R-:W-:-:S03]  /*33c0*/  LEA R26, P0, R76, UR10, 0x2 ;  /* 0x0000000a4c1a7c11 */ /* 0x001fc6000f8010ff */
[----:B------:R-:W-:Y:S01]  /*33d0*/  LDS R120, [R24+0x4] ;  /* 0x0000040018787984 */ /* 0x000fe20000000800 */
[----:B------:R-:W-:-:S03]  /*33e0*/  LEA.HI.X R27, R76, UR11, R80, 0x2, P0 ;  /* 0x0000000b4c1b7c11 */ /* 0x000fc600080f1450 */
[----:B------:R0:W3:Y:S04]  /*33f0*/  LDS R121, [R24] ;  /* 0x0000000018797984 */ /* 0x0000e80000000800 */
[----:B------:R1:W2:Y:S01]  /*3400*/  LDG.E.EL R36, desc[UR6][R60.64] ;  /* 0x000000063c247981 */ /* 0x0002a2000c2e1900 */
[----:B0-----:R-:W-:-:S05]  /*3410*/  IMAD.WIDE.U32 R24, R12, 0x14, R26 ;  /* 0x000000140c187825 */ /* 0x001fca00078e001a */
[----:B------:R-:W-:Y:S01]  /*3420*/  IADD3 R25, R13, R25, RZ ;  /* 0x000000190d197210 */ /* 0x000fe20007ffe0ff */
[----:B-1----:R-:W-:Y:S02]  /*3430*/  FADD R21, R68, R21 ;  /* 0x0000001544157221 */ /* 0x002fe40000000000 */
[----:B------:R-:W-:-:S05]  /*3440*/  IMAD.WIDE R60, R17, 0x4, R24 ;  /* 0x00000004113c7825 */ /* 0x000fca00078e0218 */
[----:B------:R0:W2:Y:S02]  /*3450*/  LDG.E.EL R68, desc[UR6][R60.64] ;  /* 0x000000063c447981 */ /* 0x0000a4000c2e1900 */
[----:B0-----:R-:W-:-:S05]  /*3460*/  IMAD.WIDE R60, R16, 0x4, R24 ;  /* 0x00000004103c7825 */ /* 0x001fca00078e0218 */
[----:B------:R0:W2:Y:S01]  /*3470*/  LDG.E.EL R80, desc[UR6][R60.64] ;  /* 0x000000063c507981 */ /* 0x0000a2000c2e1900 */
[----:B------:R-:W-:Y:S01]  /*3480*/  FADD R57, R66, R57 ;  /* 0x0000003942397221 */ /* 0x000fe20000000000 */
[----:B0-----:R-:W-:-:S04]  /*3490*/  IMAD.WIDE R60, R14, 0x4, R24 ;  /* 0x000000040e3c7825 */ /* 0x001fc800078e0218 */
[----:B------:R-:W-:Y:S01]  /*34a0*/  IMAD.WIDE R24, R15, 0x4, R24 ;  /* 0x000000040f187825 */ /* 0x000fe200078e0218 */
[----:B------:R-:W2:Y:S04]  /*34b0*/  LDG.E.EL R76, desc[UR6][R60.64] ;  /* 0x000000063c4c7981 */ /* 0x000ea8000c2e1900 */
[----:B------:R0:W2:Y:S01]  /*34c0*/  LDG.E.EL R66, desc[UR6][R24.64] ;  /* 0x0000000618427981 */ /* 0x0000a2000c2e1900 */
[----:B------:R-:W-:-:S04]  /*34d0*/  IMAD.WIDE.U32 R118, R18, 0x14, R118 ;  /* 0x0000001412767825 */ /* 0x000fc800078e0076 */
[----:B0-----:R-:W-:-:S05]  /*34e0*/  IMAD.WIDE.U32 R24, R18, 0x14, R26 ;  /* 0x0000001412187825 */ /* 0x001fca00078e001a */
[----:B------:R-:W-:Y:S02]  /*34f0*/  IADD3 R25, R19, R25, RZ ;  /* 0x0000001913197210 */ /* 0x000fe40007ffe0ff */
[----:B------:R-:W-:Y:S02]  /*3500*/  IADD3 R27, R19, R119, RZ ;  /* 0x00000077131b7210 */ /* 0x000fe40007ffe0ff */
[----:B------:R-:W-:Y:S01]  /*3510*/  MOV R26, R118 ;  /* 0x00000076001a7202 */ /* 0x000fe20000000f00 */
[----:B------:R-:W-:-:S04]  /*3520*/  IMAD.WIDE R60, R17, 0x4, R24 ;  /* 0x00000004113c7825 */ /* 0x000fc800078e0218 */
[----:B---3--:R-:W-:Y:S02]  /*3530*/  FADD R20, R123, R20 ;  /* 0x000000147b147221 */ /* 0x008fe40000000000 */
[----:B------:R0:W3:Y:S01]  /*3540*/  LDG.E.EL R123, desc[UR6][R60.64] ;  /* 0x000000063c7b7981 */ /* 0x0000e2000c2e1900 */
[----:B------:R-:W-:Y:S01]  /*3550*/  FADD R52, R121, R52 ;  /* 0x0000003479347221 */ /* 0x000fe20000000000 */
[----:B0-----:R-:W-:-:S05]  /*3560*/  IMAD.WIDE R60, R16, 0x4, R26 ;  /* 0x00000004103c7825 */ /* 0x001fca00078e021a */
[----:B------:R0:W2:Y:S01]  /*3570*/  LDG.E.EL R121, desc[UR6][R60.64] ;  /* 0x000000063c797981 */ /* 0x0000a2000c2e1900 */
[----:B------:R-:W-:Y:S01]  /*3580*/  FADD R51, R122, R51 ;  /* 0x000000337a337221 */ /* 0x000fe20000000000 */
[----:B------:R-:W-:-:S04]  /*3590*/  IMAD.WIDE R118, R17, 0x4, R26 ;  /* 0x0000000411767825 */ /* 0x000fc800078e021a */
[----:B------:R-:W-:Y:S02]  /*35a0*/  FADD R106, -R83, R106 ;  /* 0x0000006a536a7221 */ /* 0x000fe40000000100 */
[----:B------:R-:W3:Y:S01]  /*35b0*/  LDG.E.EL R118, desc[UR6][R118.64] ;  /* 0x0000000676767981 */ /* 0x000ee2000c2e1900 */
[----:B0-----:R-:W-:-:S05]  /*35c0*/  IMAD.WIDE R60, R16, 0x4, R24 ;  /* 0x00000004103c7825 */ /* 0x001fca00078e0218 */
[----:B------:R0:W2:Y:S02]  /*35d0*/  LDG.E.EL R122, desc[UR6][R60.64] ;  /* 0x000000063c7a7981 */ /* 0x0000a4000c2e1900 */
[----:B0-----:R-:W-:-:S04]  /*35e0*/  IMAD.WIDE R60, R14, 0x4, R26 ;  /* 0x000000040e3c7825 */ /* 0x001fc800078e021a */
[----:B------:R-:W-:-:S05]  /*35f0*/  IMAD.WIDE R26, R15, 0x4, R26 ;  /* 0x000000040f1a7825 */ /* 0x000fca00078e021a */
[----:B------:R0:W2:Y:S01]  /*3600*/  LDG.E.EL R119, desc[UR6][R26.64] ;  /* 0x000000061a777981 */ /* 0x0000a2000c2e1900 */
[----:B------:R-:W-:-:S04]  /*3610*/  IMAD.WIDE R124, R82, 0x4, R42 ;  /* 0x00000004527c7825 */ /* 0x000fc800078e022a */
[----:B------:R-:W-:Y:S01]  /*3620*/  IMAD.WIDE R70, R82, 0x4, R70 ;  /* 0x0000000452467825 */ /* 0x000fe200078e0246 */
[----:B------:R-:W-:-:S03]  /*3630*/  ISETP.GE.AND P0, PT, R33, RZ, PT ;  /* 0x000000ff2100720c */ /* 0x000fc60003f06270 */
[----:B------:R-:W-:Y:S01]  /*3640*/  FADD R49, R120, R49 ;  /* 0x0000003178317221 */ /* 0x000fe20000000000 */
[----:B------:R-:W-:Y:S01]  /*3650*/  FADD R103, -R90, R103 ;  /* 0x000000675a677221 */ /* 0x000fe20000000100 */
[----:B------:R-:W2:Y:S01]  /*3660*/  LDG.E.EL R120, desc[UR6][R60.64] ;  /* 0x000000063c787981 */ /* 0x000ea2000c2e1900 */
[----:B0-----:R-:W-:-:S04]  /*3670*/  IMAD.WIDE R26, R14, 0x4, R24 ;  /* 0x000000040e1a7825 */ /* 0x001fc800078e0218 */
[----:B------:R-:W-:Y:S01]  /*3680*/  FADD R108, -R97, R108 ;  /* 0x0000006c616c7221 */ /* 0x000fe20000000100 */
[----:B------:R-:W-:Y:S01]  /*3690*/  FADD R100, -R113, R100 ;  /* 0x0000006471647221 */ /* 0x000fe20000000100 */
[----:B------:R-:W-:Y:S01]  /*36a0*/  FADD R104, -R110, R104 ;  /* 0x000000686e687221 */ /* 0x000fe20000000100 */
[----:B------:R-:W-:Y:S01]  /*36b0*/  IMAD.WIDE R24, R15, 0x4, R24 ;  /* 0x000000040f187825 */ /* 0x000fe200078e0218 */
[----:B------:R0:W2:Y:S04]  /*36c0*/  LDG.E.EL R42, desc[UR6][R26.64] ;  /* 0x000000061a2a7981 */ /* 0x0000a8000c2e1900 */
[----:B------:R1:W2:Y:S01]  /*36d0*/  LDG.E.EL R43, desc[UR6][R24.64] ;  /* 0x00000006182b7981 */ /* 0x0002a2000c2e1900 */
[----:B------:R-:W-:Y:S01]  /*36e0*/  FADD R107, -R96, R107 ;  /* 0x0000006b606b7221 */ /* 0x000fe20000000100 */
[----:B------:R-:W-:Y:S01]  /*36f0*/  FADD R99, -R98, R99 ;  /* 0x0000006362637221 */ /* 0x000fe20000000100 */
[----:B------:R-:W-:Y:S01]  /*3700*/  FADD R105, -R94, R105 ;  /* 0x000000695e697221 */ /* 0x000fe20000000100 */
[----:B------:R-:W-:-:S04]  /*3710*/  IMAD.WIDE R74, R82, 0x4, R74 ;  /* 0x00000004524a7825 */ /* 0x000fc800078e024a */
[----:B----4-:R-:W-:Y:S01]  /*3720*/  FADD R112, -R102, R112 ;  /* 0x0000007066707221 */ /* 0x010fe20000000100 */
[----:B0-----:R-:W-:Y:S01]  /*3730*/  FFMA R26, R28, R106, R83 ;  /* 0x0000006a1c1a7223 */ /* 0x001fe20000000053 */
[----:B------:R-:W-:Y:S01]  /*3740*/  FADD R106, -R93, R115 ;  /* 0x000000735d6a7221 */ /* 0x000fe20000000100 */
[----:B------:R-:W-:Y:S01]  /*3750*/  FADD R116, -R95, R116 ;  /* 0x000000745f747221 */ /* 0x000fe20000000100 */
[----:B------:R-:W-:Y:S01]  /*3760*/  FADD R109, -R114, R109 ;  /* 0x0000006d726d7221 */ /* 0x000fe20000000100 */
[----:B-1----:R-:W-:-:S04]  /*3770*/  IMAD.WIDE R24, R82, 0x4, R72 ;  /* 0x0000000452187825 */ /* 0x002fc800078e0248 */
[----:B------:R-:W-:Y:S01]  /*3780*/  FFMA R93, R28, R106, R93 ;  /* 0x0000006a1c5d7223 */ /* 0x000fe2000000005d */
[----:B------:R-:W4:Y:S03]  /*3790*/  LDG.E.EL R72, desc[UR6][R70.64] ;  /* 0x0000000646487981 */ /* 0x000f26000c2e1900 */
[----:B------:R-:W-:Y:S01]  /*37a0*/  FADD R73, -R26, R93 ;  /* 0x0000005d1a497221 */ /* 0x000fe20000000100 */
[----:B------:R-:W2:Y:S04]  /*37b0*/  LDG.E.EL R124, desc[UR6][R124.64] ;  /* 0x000000067c7c7981 */ /* 0x000ea8000c2e1900 */
[----:B------:R0:W2:Y:S01]  /*37c0*/  LDG.E.EL R70, desc[UR6][R24.64] ;  /* 0x0000000618467981 */ /* 0x0000a2000c2e1900 */
[----:B------:R-:W-:Y:S01]  /*37d0*/  FFMA R73, R91, R73, R26 ;  /* 0x000000495b497223 */ /* 0x000fe2000000001a */
[C---:B------:R-:W-:Y:S01]  /*37e0*/  FFMA R90, R28.reuse, R103, R90 ;  /* 0x000000671c5a7223 */ /* 0x040fe2000000005a */
[C---:B------:R-:W-:Y:S01]  /*37f0*/  FFMA R97, R28.reuse, R108, R97 ;  /* 0x0000006c1c617223 */ /* 0x040fe20000000061 */
[----:B-----5:R-:W-:Y:S01]  /*3800*/  FADD R60, -R89, R117 ;  /* 0x00000075593c7221 */ /* 0x020fe20000000100 */
[----:B------:R-:W-:Y:S01]  /*3810*/  FFMA R100, R29, R100, R113 ;  /* 0x000000641d647223 */ /* 0x000fe20000000071 */
[C---:B------:R-:W-:Y:S01]  /*3820*/  FFMA R96, R28.reuse, R107, R96 ;  /* 0x0000006b1c607223 */ /* 0x040fe20000000060 */
[C---:B------:R-:W-:Y:S01]  /*3830*/  FFMA R99, R28.reuse, R99, R98 ;  /* 0x000000631c637223 */ /* 0x040fe20000000062 */
[----:B------:R-:W-:Y:S01]  /*3840*/  FFMA R105, R28, R105, R94 ;  /* 0x000000691c697223 */ /* 0x000fe2000000005e */
[----:B------:R1:W4:Y:S01]  /*3850*/  LDG.E.EL R71, desc[UR6][R74.64] ;  /* 0x000000064a477981 */ /* 0x000322000c2e1900 */
[----:B0-----:R-:W-:-:S04]  /*3860*/  IADD3 R25, P1, R32, 0xa, RZ ;  /* 0x0000000a20197810 */ /* 0x001fc80007f3e0ff */
[----:B------:R-:W-:Y:S02]  /*3870*/  IADD3.X R27, RZ, R33, RZ, P1, !PT ;  /* 0x00000021ff1b7210 */ /* 0x000fe40000ffe4ff */
[----:B------:R-:W-:Y:S02]  /*3880*/  IADD3 R61, P1, R34, 0xa, RZ ;  /* 0x0000000a223d7810 */ /* 0x000fe40007f3e0ff */
[----:B------:R-:W-:Y:S02]  /*3890*/  SEL R25, R25, R32, !P0 ;  /* 0x0000002019197207 */ /* 0x000fe40004000000 */
[----:B------:R-:W-:Y:S02]  /*38a0*/  SEL R26, R27, R33, !P0 ;  /* 0x000000211b1a7207 */ /* 0x000fe40004000000 */
[----:B------:R-:W-:Y:S02]  /*38b0*/  ISETP.GE.AND P0, PT, R35, RZ, PT ;  /* 0x000000ff2300720c */ /* 0x000fe40003f06270 */
[----:B------:R-:W-:-:S02]  /*38c0*/  IADD3.X R33, RZ, R35, RZ, P1, !PT ;  /* 0x00000023ff217210 */ /* 0x000fc40000ffe4ff */
[----:B------:R-:W-:Y:S02]  /*38d0*/  LEA R24, P1, R25, UR8, 0x2 ;  /* 0x0000000819187c11 */ /* 0x000fe4000f8210ff */
[----:B------:R-:W-:Y:S01]  /*38e0*/  SEL R32, R61, R34, !P0 ;  /* 0x000000223d207207 */ /* 0x000fe20004000000 */
[----:B------:R-:W-:Y:S01]  /*38f0*/  FADD R97, -R90, R97 ;  /* 0x000000615a617221 */ /* 0x000fe20000000100 */
[----:B------:R-:W-:Y:S01]  /*3900*/  FFMA R27, R29, R104, R110 ;  /* 0x000000681d1b7223 */ /* 0x000fe2000000006e */
[----:B------:R-:W-:Y:S02]  /*3910*/  SEL R35, R33, R35, !P0 ;  /* 0x0000002321237207 */ /* 0x000fe40004000000 */
[----:B------:R-:W-:Y:S02]  /*3920*/  LEA.HI.X R25, R25, UR9, R26, 0x2, P1 ;  /* 0x0000000919197c11 */ /* 0x000fe400088f141a */
[----:B------:R-:W-:Y:S01]  /*3930*/  LEA R26, P0, R32, UR8, 0x2 ;  /* 0x00000008201a7c11 */ /* 0x000fe2000f8010ff */
[----:B------:R-:W-:Y:S01]  /*3940*/  FFMA R60, R28, R60, R89 ;  /* 0x0000003c1c3c7223 */ /* 0x000fe20000000059 */
[----:B------:R-:W-:Y:S01]  /*3950*/  FFMA R28, R91, R97, R90 ;  /* 0x000000615b1c7223 */ /* 0x000fe2000000005a */
[----:B------:R-:W-:Y:S01]  /*3960*/  FADD R83, -R100, R27 ;  /* 0x0000001b64537221 */ /* 0x000fe20000000100 */
[----:B------:R-:W-:Y:S01]  /*3970*/  FADD R90, -R101, R111 ;  /* 0x0000006f655a7221 */ /* 0x000fe20000000100 */
[----:B------:R-:W-:Y:S01]  /*3980*/  LEA.HI.X R27, R32, UR9, R35, 0x2, P0 ;  /* 0x00000009201b7c11 */ /* 0x000fe200080f1423 */
[----:B-1----:R-:W-:Y:S01]  /*3990*/  FADD R75, -R96, R99 ;  /* 0x00000063604b7221 */ /* 0x002fe20000000100 */
[----:B------:R-:W-:Y:S01]  /*39a0*/  IADD3 R93, P1, R44, 0xa, RZ ;  /* 0x0000000a2c5d7810 */ /* 0x000fe20007f3e0ff */
[----:B------:R-:W-:Y:S01]  /*39b0*/  IMAD.WIDE.U32 R98, R77, 0x28, R24 ;  /* 0x000000284d627825 */ /* 0x000fe200078e0018 */
[----:B------:R-:W-:-:S03]  /*39c0*/  ISETP.GE.AND P0, PT, R45, RZ, PT ;  /* 0x000000ff2d00720c */ /* 0x000fc60003f06270 */
[C---:B------:R-:W-:Y:S01]  /*39d0*/  FFMA R90, R29.reuse, R90, R101 ;  /* 0x0000005a1d5a7223 */ /* 0x040fe20000000065 */
[----:B------:R-:W-:Y:S01]  /*39e0*/  FFMA R33, R29, R112, R102 ;  /* 0x000000701d217223 */ /* 0x000fe20000000066 */
[----:B------:R-:W-:Y:S02]  /*39f0*/  IADD3.X R35, RZ, R45, RZ, P1, !PT ;  /* 0x0000002dff237210 */ /* 0x000fe40000ffe4ff */
[----:B------:R-:W-:Y:S01]  /*3a00*/  SEL R93, R93, R44, !P0 ;  /* 0x0000002c5d5d7207 */ /* 0x000fe20004000000 */
[----:B------:R-:W-:Y:S01]  /*3a10*/  FFMA R83, R91, R83, R100 ;  /* 0x000000535b537223 */ /* 0x000fe20000000064 */
[----:B------:R-:W-:Y:S01]  /*3a20*/  IADD3 R99, R87, R99, RZ ;  /* 0x0000006357637210 */ /* 0x000fe20007ffe0ff */
[----:B------:R-:W-:Y:S01]  /*3a30*/  FADD R34, -R90, R33 ;  /* 0x000000215a227221 */ /* 0x000fe20000000100 */
[----:B------:R-:W-:Y:S01]  /*3a40*/  SEL R100, R35, R45, !P0 ;  /* 0x0000002d23647207 */ /* 0x000fe20004000000 */
[----:B------:R-:W-:Y:S01]  /*3a50*/  IMAD.WIDE.U32 R32, R88, 0x28, R24 ;  /* 0x0000002858207825 */ /* 0x000fe200078e0018 */
[----:B------:R-:W-:-:S03]  /*3a60*/  LEA R94, P0, R93, UR8, 0x2 ;  /* 0x000000085d5e7c11 */ /* 0x000fc6000f8010ff */
[----:B------:R-:W-:Y:S01]  /*3a70*/  FADD R105, -R60, R105 ;  /* 0x000000693c697221 */ /* 0x000fe20000000100 */
[----:B------:R-:W-:Y:S01]  /*3a80*/  FFMA R75, R91, R75, R96 ;  /* 0x0000004b5b4b7223 */ /* 0x000fe20000000060 */
[----:B------:R-:W-:Y:S01]  /*3a90*/  FFMA R116, R29, R116, R95 ;  /* 0x000000741d747223 */ /* 0x000fe2000000005f */
[----:B------:R-:W-:Y:S01]  /*3aa0*/  FFMA R90, R91, R34, R90 ;  /* 0x000000225b5a7223 */ /* 0x000fe2000000005a */
[----:B------:R-:W-:Y:S01]  /*3ab0*/  IMAD.WIDE R96, R92, 0x4, R98 ;  /* 0x000000045c607825 */ /* 0x000fe200078e0262 */
[----:B------:R-:W-:-:S03]  /*3ac0*/  LEA.HI.X R95, R93, UR9, R100, 0x2, P0 ;  /* 0x000000095d5f7c11 */ /* 0x000fc600080f1464 */
[----:B------:R-:W-:Y:S01]  /*3ad0*/  FFMA R74, R91, R105, R60 ;  /* 0x000000695b4a7223 */ /* 0x000fe2000000003c */
[----:B------:R-:W-:Y:S01]  /*3ae0*/  IADD3 R33, R85, R33, RZ ;  /* 0x0000002155217210 */ /* 0x000fe20007ffe0ff */
[--C-:B------:R-:W-:Y:S01]  /*3af0*/  IMAD.WIDE R34, R86, 0x4, R98.reuse ;  /* 0x0000000456227825 */ /* 0x100fe200078e0262 */
[----:B------:R-:W-:Y:S02]  /*3b00*/  IADD3 R93, P1, R46, 0xa, RZ ;  /* 0x0000000a2e5d7810 */ /* 0x000fe40007f3e0ff */
[----:B------:R-:W-:Y:S01]  /*3b10*/  ISETP.GE.AND P0, PT, R47, RZ, PT ;  /* 0x000000ff2f00720c */ /* 0x000fe20003f06270 */
[----:B------:R-:W-:-:S04]  /*3b20*/  IMAD.WIDE R60, R84, 0x4, R98 ;  /* 0x00000004543c7825 */ /* 0x000fc800078e0262 */
[----:B------:R-:W-:Y:S02]  /*3b30*/  IMAD.WIDE R44, R82, 0x4, R98 ;  /* 0x00000004522c7825 */ /* 0x000fe400078e0262 */
[----:B------:R-:W5:Y:S02]  /*3b40*/  LDG.E.EL R99, desc[UR6][R96.64] ;  /* 0x0000000660637981 */ /* 0x000f64000c2e1900 */
[--C-:B------:R-:W-:Y:S01]  /*3b50*/  IMAD.WIDE.U32 R126, R77, 0x28, R94.reuse ;  /* 0x000000284d7e7825 */ /* 0x100fe200078e005e */
[----:B------:R-:W-:Y:S01]  /*3b60*/  IADD3.X R103, RZ, R47, RZ, P1, !PT ;  /* 0x0000002fff677210 */ /* 0x000fe20000ffe4ff */
[----:B------:R-:W2:Y:S01]  /*3b70*/  LDG.E.EL R98, desc[UR6][R60.64] ;  /* 0x000000063c627981 */ /* 0x000ea2000c2e1900 */
[----:B------:R-:W-:Y:S01]  /*3b80*/  SEL R93, R93, R46, !P0 ;  /* 0x0000002e5d5d7207 */ /* 0x000fe20004000000 */
[----:B------:R-:W-:Y:S02]  /*3b90*/  IMAD.WIDE.U32 R94, R88, 0x28, R94 ;  /* 0x00000028585e7825 */ /* 0x000fe400078e005e */
[----:B------:R-:W2:Y:S04]  /*3ba0*/  LDG.E.EL R44, desc[UR6][R44.64] ;  /* 0x000000062c2c7981 */ /* 0x000ea8000c2e1900 */
[----:B------:R0:W2:Y:S01]  /*3bb0*/  LDG.E.EL R97, desc[UR6][R34.64] ;  /* 0x0000000622617981 */ /* 0x0000a2000c2e1900 */
[----:B------:R-:W-:Y:S01]  /*3bc0*/  IADD3 R127, R87, R127, RZ ;  /* 0x0000007f577f7210 */ /* 0x000fe20007ffe0ff */
[----:B------:R-:W-:Y:S01]  /*3bd0*/  IMAD.WIDE R100, R92, 0x4, R32 ;  /* 0x000000045c647825 */ /* 0x000fe200078e0220 */
[----:B------:R-:W-:-:S03]  /*3be0*/  SEL R102, R103, R47, !P0 ;  /* 0x0000002f67667207 */ /* 0x000fc60004000000 */
[----:B0-----:R-:W-:Y:S01]  /*3bf0*/  IMAD.WIDE R34, R84, 0x4, R32 ;  /* 0x0000000454227825 */ /* 0x001fe200078e0220 */
[----:B------:R-:W-:Y:S01]  /*3c00*/  IADD3 R95, R85, R95, RZ ;  /* 0x0000005f555f7210 */ /* 0x000fe20007ffe0ff */
[----:B------:R-:W2:Y:S04]  /*3c10*/  LDG.E.EL R100, desc[UR6][R100.64] ;  /* 0x0000000664647981 */ /* 0x000ea8000c2e1900 */
[----:B------:R0:W2:Y:S01]  /*3c20*/  LDG.E.EL R96, desc[UR6][R34.64] ;  /* 0x0000000622607981 */ /* 0x0000a2000c2e1900 */
[----:B------:R-:W-:-:S04]  /*3c30*/  IMAD.WIDE.U32 R24, R77, 0x28, R26 ;  /* 0x000000284d187825 */ /* 0x000fc800078e001a */
[----:B------:R-:W-:Y:S01]  /*3c40*/  IMAD.WIDE R60, R86, 0x4, R32 ;  /* 0x00000004563c7825 */ /* 0x000fe200078e0220 */
[----:B0-----:R-:W-:-:S03]  /*3c50*/  LEA R34, P0, R93, UR8, 0x2 ;  /* 0x000000085d227c11 */ /* 0x001fc6000f8010ff */
[----:B------:R-:W-:Y:S01]  /*3c60*/  IMAD.WIDE R46, R82, 0x4, R32 ;  /* 0x00000004522e7825 */ /* 0x000fe200078e0220 */
[----:B------:R0:W2:Y:S01]  /*3c70*/  LDG.E.EL R101, desc[UR6][R60.64] ;  /* 0x000000063c657981 */ /* 0x0000a2000c2e1900 */
[----:B------:R-:W-:Y:S02]  /*3c80*/  LEA.HI.X R35, R93, UR9, R102, 0x2, P0 ;  /* 0x000000095d237c11 */ /* 0x000fe400080f1466 */
[----:B------:R-:W-:-:S04]  /*3c90*/  IMAD.WIDE R32, R92, 0x4, R126 ;  /* 0x000000045c207825 */ /* 0x000fc800078e027e */
[----:B------:R-:W-:Y:S01]  /*3ca0*/  IMAD.WIDE.U32 R26, R88, 0x28, R26 ;  /* 0x00000028581a7825 */ /* 0x000fe200078e001a */
[----:B------:R1:W5:Y:S01]  /*3cb0*/  LDG.E.EL R103, desc[UR6][R32.64] ;  /* 0x0000000620677981 */ /* 0x000362000c2e1900 */
[----:B------:R-:W-:Y:S02]  /*3cc0*/  IADD3 R25, R87, R25, RZ ;  /* 0x0000001957197210 */ /* 0x000fe40007ffe0ff */
[----:B------:R-:W-:Y:S01]  /*3cd0*/  IMAD.WIDE R104, R92, 0x4, R94 ;  /* 0x000000045c687825 */ /* 0x000fe200078e025e */
[----:B------:R-:W-:Y:S01]  /*3ce0*/  IADD3 R27, R85, R27, RZ ;  /* 0x0000001b551b7210 */ /* 0x000fe20007ffe0ff */
[----:B------:R1:W2:Y:S02]  /*3cf0*/  LDG.E.EL R45, desc[UR6][R46.64] ;  /* 0x000000062e2d7981 */ /* 0x0002a4000c2e1900 */
[----:B0-----:R-:W-:Y:S02]  /*3d00*/  IMAD.WIDE R60, R84, 0x4, R126 ;  /* 0x00000004543c7825 */ /* 0x001fe400078e027e */
[----:B------:R-:W2:Y:S02]  /*3d10*/  LDG.E.EL R107, desc[UR6][R104.64] ;  /* 0x00000006686b7981 */ /* 0x000ea4000c2e1900 */
[----:B-1----:R-:W-:-:S04]  /*3d20*/  IMAD.WIDE.U32 R32, R77, 0x28, R34 ;  /* 0x000000284d207825 */ /* 0x002fc800078e0022 */
[----:B------:R-:W-:Y:S01]  /*3d30*/  IMAD.WIDE R46, R86, 0x4, R126 ;  /* 0x00000004562e7825 */ /* 0x000fe200078e027e */
[----:B------:R-:W-:-:S03]  /*3d40*/  IADD3 R33, R87, R33, RZ ;  /* 0x0000002157217210 */ /* 0x000fc60007ffe0ff */
[----:B------:R-:W-:Y:S01]  /*3d50*/  IMAD.WIDE.U32 R34, R88, 0x28, R34 ;  /* 0x0000002858227825 */ /* 0x000fe200078e0022 */
[----:B------:R0:W3:Y:S03]  /*3d60*/  LDG.E.EL R105, desc[UR6][R60.64] ;  /* 0x000000063c697981 */ /* 0x0000e6000c2e1900 */
[----:B------:R-:W-:Y:S01]  /*3d70*/  IMAD.WIDE R110, R92, 0x4, R26 ;  /* 0x000000045c6e7825 */ /* 0x000fe200078e021a */
[----:B------:R-:W3:Y:S01]  /*3d80*/  LDG.E.EL R104, desc[UR6][R46.64] ;  /* 0x000000062e687981 */ /* 0x000ee2000c2e1900 */
[----:B------:R-:W-:-:S03]  /*3d90*/  IADD3 R35, R85, R35, RZ ;  /* 0x0000002355237210 */ /* 0x000fc60007ffe0ff */
[----:B------:R1:W4:Y:S01]  /*3da0*/  LDG.E.EL R106, desc[UR6][R110.64] ;  /* 0x000000066e6a7981 */ /* 0x000322000c2e1900 */
[----:B0-----:R-:W-:-:S05]  /*3db0*/  IMAD.WIDE R60, R92, 0x4, R24 ;  /* 0x000000045c3c7825 */ /* 0x001fca00078e0218 */
[----:B------:R-:W4:Y:S01]  /*3dc0*/  LDG.E.EL R102, desc[UR6][R60.64] ;  /* 0x000000063c667981 */ /* 0x000f22000c2e1900 */
[----:B-1----:R-:W-:-:S04]  /*3dd0*/  IMAD.WIDE R110, R92, 0x4, R32 ;  /* 0x000000045c6e7825 */ /* 0x002fc800078e0220 */
[----:B------:R-:W-:-:S04]  /*3de0*/  IMAD.WIDE R92, R92, 0x4, R34 ;  /* 0x000000045c5c7825 */ /* 0x000fc800078e0222 */
[----:B------:R-:W-:Y:S01]  /*3df0*/  FFMA R109, R29, R109, R114 ;  /* 0x0000006d1d6d7223 */ /* 0x000fe20000000072 */
[----:B------:R-:W4:Y:S04]  /*3e00*/  LDG.E.EL R111, desc[UR6][R110.64] ;  /* 0x000000066e6f7981 */ /* 0x000f28000c2e1900 */
[----:B------:R-:W4:Y:S01]  /*3e10*/  LDG.E.EL.128 R60, desc[UR6][R62.64] ;  /* 0x000000063e3c7981 */ /* 0x000f22000c2e1d00 */
[----:B------:R-:W-:Y:S01]  /*3e20*/  FADD R89, -R116, R109 ;  /* 0x0000006d74597221 */ /* 0x000fe20000000100 */
[--C-:B------:R-:W-:Y:S02]  /*3e30*/  IMAD.WIDE R108, R84, 0x4, R94.reuse ;  /* 0x00000004546c7825 */ /* 0x100fe400078e025e */
[----:B------:R0:W4:Y:S02]  /*3e40*/  LDG.E.EL R110, desc[UR6][R92.64] ;  /* 0x000000065c6e7981 */ /* 0x000124000c2e1900 */
[----:B------:R-:W-:-:S02]  /*3e50*/  IMAD.WIDE R46, R86, 0x4, R94 ;  /* 0x00000004562e7825 */ /* 0x000fc400078e025e */
[----:B------:R-:W4:Y:S02]  /*3e60*/  LDG.E.EL R109, desc[UR6][R108.64] ;  /* 0x000000066c6d7981 */ /* 0x000f24000c2e1900 */
[----:B0-----:R-:W-:Y:S02]  /*3e70*/  IMAD.WIDE R92, R84, 0x4, R26 ;  /* 0x00000004545c7825 */ /* 0x001fe400078e021a */
[----:B------:R-:W4:Y:S04]  /*3e80*/  LDG.E.EL R108, desc[UR6][R46.64] ;  /* 0x000000062e6c7981 */ /* 0x000f28000c2e1900 */
[----:B------:R0:W4:Y:S02]  /*3e90*/  LDG.E.EL R88, desc[UR6][R92.64] ;  /* 0x000000065c587981 */ /* 0x000124000c2e1900 */
[----:B0-----:R-:W-:-:S04]  /*3ea0*/  IMAD.WIDE R92, R86, 0x4, R24 ;  /* 0x00000004565c7825 */ /* 0x001fc800078e0218 */
[--C-:B------:R-:W-:Y:S01]  /*3eb0*/  IMAD.WIDE R46, R84, 0x4, R24.reuse ;  /* 0x00000004542e7825 */ /* 0x100fe200078e0218 */
[----:B------:R0:W4:Y:S05]  /*3ec0*/  LDG.E.EL R85, desc[UR6][R92.64] ;  /* 0x000000065c557981 */ /* 0x00012a000c2e1900 */
[----:B------:R-:W4:Y:S01]  /*3ed0*/  LDG.E.EL R46, desc[UR6][R46.64] ;  /* 0x000000062e2e7981 */ /* 0x000f22000c2e1900 */
[----:B0-----:R-:W-:-:S04]  /*3ee0*/  IMAD.WIDE R92, R82, 0x4, R24 ;  /* 0x00000004525c7825 */ /* 0x001fc800078e0218 */
[--C-:B------:R-:W-:Y:S01]  /*3ef0*/  IMAD.WIDE R24, R86, 0x4, R26.reuse ;  /* 0x0000000456187825 */ /* 0x100fe200078e021a */
[----:B------:R0:W4:Y:S03]  /*3f00*/  LDG.E.EL R77, desc[UR6][R92.64] ;  /* 0x000000065c4d7981 */ /* 0x000126000c2e1900 */
[----:B------:R-:W-:Y:S01]  /*3f10*/  IMAD.WIDE R26, R82, 0x4, R26 ;  /* 0x00000004521a7825 */ /* 0x000fe200078e021a */
[----:B------:R-:W4:Y:S04]  /*3f20*/  LDG.E.EL R87, desc[UR6][R24.64] ;  /* 0x0000000618577981 */ /* 0x000f28000c2e1900 */
[----:B------:R-:W4:Y:S04]  /*3f30*/  LDG.E.EL R47, desc[UR6][R26.64] ;  /* 0x000000061a2f7981 */ /* 0x000f28000c2e1900 */
[----:B------:R-:W4:Y:S01]  /*3f40*/  LDG.E.EL.128 R24, desc[UR6][R64.64] ;  /* 0x0000000640187981 */ /* 0x000f22000c2e1d00 */
[----:B------:R-:W-:Y:S01]  /*3f50*/  FFMA R89, R91, R89, R116 ;  /* 0x000000595b597223 */ /* 0x000fe20000000074 */
[----:B0-----:R-:W-:-:S04]  /*3f60*/  IMAD.WIDE R92, R84, 0x4, R32 ;  /* 0x00000004545c7825 */ /* 0x001fc800078e0220 */
[--C-:B------:R-:W-:Y:S02]  /*3f70*/  IMAD.WIDE R114, R86, 0x4, R32.reuse ;  /* 0x0000000456727825 */ /* 0x100fe400078e0220 */
[----:B------:R-:W4:Y:S02]  /*3f80*/  LDG.E.EL R92, desc[UR6][R92.64] ;  /* 0x000000065c5c7981 */ /* 0x000f24000c2e1900 */
[----:B------:R-:W-:-:S04]  /*3f90*/  IMAD.WIDE R32, R82, 0x4, R32 ;  /* 0x0000000452207825 */ /* 0x000fc800078e0220 */
[--C-:B------:R-:W-:Y:S01]  /*3fa0*/  IMAD.WIDE R116, R84, 0x4, R34.reuse ;  /* 0x0000000454747825 */ /* 0x100fe200078e0222 */
[----:B------:R0:W4:Y:S03]  /*3fb0*/  LDG.E.EL R64, desc[UR6][R32.64] ;  /* 0x0000000620407981 */ /* 0x000126000c2e1900 */
[----:B------:R-:W-:-:S04]  /*3fc0*/  IMAD.WIDE R112, R86, 0x4, R34 ;  /* 0x0000000456707825 */ /* 0x000fc800078e0222 */
[C---:B------:R-:W-:Y:S01]  /*3fd0*/  IMAD.WIDE R34, R82.reuse, 0x4, R34 ;  /* 0x0000000452227825 */ /* 0x040fe200078e0222 */
[----:B------:R-:W4:Y:S04]  /*3fe0*/  LDG.E.EL R93, desc[UR6][R112.64] ;  /* 0x00000006705d7981 */ /* 0x000f28000c2e1900 */
[----:B------:R1:W4:Y:S01]  /*3ff0*/  LDG.E.EL R84, desc[UR6][R34.64] ;  /* 0x0000000622547981 */ /* 0x000322000c2e1900 */
[----:B------:R-:W-:-:S04]  /*4000*/  IMAD.WIDE R126, R82, 0x4, R126 ;  /* 0x00000004527e7825 */ /* 0x000fc800078e027e */
[----:B------:R-:W-:Y:S01]  /*4010*/  IMAD.WIDE R94, R82, 0x4, R94 ;  /* 0x00000004525e7825 */ /* 0x000fe200078e025e */
[----:B------:R-:W4:Y:S04]  /*4020*/  LDG.E.EL R65, desc[UR6][R126.64] ;  /* 0x000000067e417981 */ /* 0x000f28000c2e1900 */
[----:B------:R-:W4:Y:S04]  /*4030*/  LDG.E.EL R82, desc[UR6][R116.64] ;  /* 0x0000000674527981 */ /* 0x000f28000c2e1900 */
[----:B------:R-:W4:Y:S04]  /*4040*/  LDG.E.EL R95, desc[UR6][R94.64] ;  /* 0x000000065e5f7981 */ /* 0x000f28000c2e1900 */
[----:B------:R-:W4:Y:S01]  /*4050*/  LDG.E.EL R94, desc[UR6][R114.64] ;  /* 0x00000006725e7981 */ /* 0x000f22000c2e1900 */
[----:B-----5:R-:W-:-:S04]  /*4060*/  FADD R103, -R99, R103 ;  /* 0x0000006763677221 */ /* 0x020fc80000000100 */
[----:B------:R-:W-:Y:S01]  /*4070*/  FFMA R86, R30, R103, R99 ;  /* 0x000000671e567223 */ /* 0x000fe20000000063 */
[----:B--2---:R-:W-:Y:S01]  /*4080*/  FADD R107, -R100, R107 ;  /* 0x0000006b646b7221 */ /* 0x004fe20000000100 */
[----:B---3--:R-:W-:-:S04]  /*4090*/  FADD R104, -R97, R104 ;  /* 0x0000006861687221 */ /* 0x008fc80000000100 */
[----:B------:R-:W-:Y:S01]  /*40a0*/  FFMA R104, R30, R104, R97 ;  /* 0x000000681e687223 */ /* 0x000fe20000000061 */
[----:B------:R-:W-:Y:S01]  /*40b0*/  FADD R105, -R98, R105 ;  /* 0x0000006962697221 */ /* 0x000fe20000000100 */
[----:B------:R-:W-:-:S03]  /*40c0*/  FFMA R107, R30, R107, R100 ;  /* 0x0000006b1e6b7223 */ /* 0x000fc60000000064 */
[----:B------:R-:W-:Y:S01]  /*40d0*/  FFMA R100, R30, R105, R98 ;  /* 0x000000691e647223 */ /* 0x000fe20000000062 */
[----:B----4-:R-:W-:Y:S02]  /*40e0*/  IADD3 R97, P1, R60, 0x5, RZ ;  /* 0x000000053c617810 */ /* 0x010fe40007f3e0ff */
[----:B------:R-:W-:Y:S02]  /*40f0*/  ISETP.GE.AND P0, PT, R61, RZ, PT ;  /* 0x000000ff3d00720c */ /* 0x000fe40003f06270 */
[----:B0-----:R-:W-:Y:S02]  /*4100*/  IADD3 R33, P2, R62, 0x5, RZ ;  /* 0x000000053e217810 */ /* 0x001fe40007f5e0ff */
[----:B------:R-:W-:Y:S02]  /*4110*/  IADD3.X R99, RZ, R61, RZ, P1, !PT ;  /* 0x0000003dff637210 */ /* 0x000fe40000ffe4ff */
[----:B------:R-:W-:Y:S02]  /*4120*/  ISETP.GE.AND P1, PT, R63, RZ, PT ;  /* 0x000000ff3f00720c */ /* 0x000fe40003f26270 */
[----:B-1----:R-:W-:-:S02]  /*4130*/  SEL R34, R97, R60, !P0 ;  /* 0x0000003c61227207 */ /* 0x002fc40004000000 */
[----:B------:R-:W-:Y:S02]  /*4140*/  IADD3.X R35, RZ, R63, RZ, P2, !PT ;  /* 0x0000003fff237210 */ /* 0x000fe400017fe4ff */
[----:B------:R-:W-:Y:S02]  /*4150*/  SEL R61, R99, R61, !P0 ;  /* 0x0000003d633d7207 */ /* 0x000fe40004000000 */
[----:B------:R-:W-:Y:S02]  /*4160*/  SEL R33, R33, R62, !P1 ;  /* 0x0000003e21217207 */ /* 0x000fe40004800000 */
[----:B------:R-:W-:Y:S02]  /*4170*/  LEA R98, P0, R34, UR10, 0x2 ;  /* 0x0000000a22627c11 */ /* 0x000fe4000f8010ff */
[----:B------:R-:W-:Y:S02]  /*4180*/  SEL R62, R35, R63, !P1 ;  /* 0x0000003f233e7207 */ /* 0x000fe40004800000 */
[----:B------:R-:W-:-:S02]  /*4190*/  LEA R32, P1, R33, UR10, 0x2 ;  /* 0x0000000a21207c11 */ /* 0x000fc4000f8210ff */
[----:B------:R-:W-:Y:S01]  /*41a0*/  LEA.HI.X R99, R34, UR11, R61, 0x2, P0 ;  /* 0x0000000b22637c11 */ /* 0x000fe200080f143d */
[----:B------:R-:W-:Y:S01]  /*41b0*/  FADD R109, -R96, R109 ;  /* 0x0000006d606d7221 */ /* 0x000fe20000000100 */
[----:B------:R-:W-:Y:S01]  /*41c0*/  FADD R108, -R101, R108 ;  /* 0x0000006c656c7221 */ /* 0x000fe20000000100 */
[----:B------:R-:W-:Y:S01]  /*41d0*/  LEA.HI.X R33, R33, UR11, R62, 0x2, P1 ;  /* 0x0000000b21217c11 */ /* 0x000fe200088f143e */
[----:B------:R-:W-:Y:S01]  /*41e0*/  FADD R111, -R102, R111 ;  /* 0x0000006f666f7221 */ /* 0x000fe20000000100 */
[----:B------:R-:W-:-:S04]  /*41f0*/  IMAD.WIDE.U32 R62, R12, 0x14, R98 ;  /* 0x000000140c3e7825 */ /* 0x000fc800078e0062 */
[C---:B------:R-:W-:Y:S01]  /*4200*/  FFMA R109, R30.reuse, R109, R96 ;  /* 0x0000006d1e6d7223 */ /* 0x040fe20000000060 */
[----:B------:R-:W-:Y:S01]  /*4210*/  FFMA R101, R30, R108, R101 ;  /* 0x0000006c1e657223 */ /* 0x000fe20000000065 */
[----:B------:R-:W-:Y:S01]  /*4220*/  FADD R107, -R86, R107 ;  /* 0x0000006b566b7221 */ /* 0x000fe20000000100 */
[----:B------:R-:W-:Y:S01]  /*4230*/  FFMA R96, R31, R111, R102 ;  /* 0x0000006f1f607223 */ /* 0x000fe20000000066 */
[----:B------:R-:W-:Y:S02]  /*4240*/  IADD3 R103, R13, R63, RZ ;  /* 0x0000003f0d677210 */ /* 0x000fe40007ffe0ff */
[----:B------:R-:W-:Y:S01]  /*4250*/  MOV R102, R62 ;  /* 0x0000003e00667202 */ /* 0x000fe20000000f00 */
[----:B------:R-:W-:Y:S01]  /*4260*/  FADD R97, -R100, R109 ;  /* 0x0000006d64617221 */ /* 0x000fe20000000100 */
[----:B------:R-:W-:Y:S01]  /*4270*/  FADD R101, -R104, R101 ;  /* 0x0000006568657221 */ /* 0x000fe20000000100 */
[----:B------:R-:W-:Y:S01]  /*4280*/  FFMA R86, R91, R107, R86 ;  /* 0x0000006b5b567223 */ /* 0x000fe20000000056 */
[----:B------:R-:W-:Y:S01]  /*4290*/  FADD R35, -R106, R110 ;  /* 0x0000006e6a237221 */ /* 0x000fe20000000100 */
[----:B------:R-:W-:-:S04]  /*42a0*/  IMAD.WIDE R62, R17, 0x4, R102 ;  /* 0x00000004113e7825 */ /* 0x000fc800078e0266 */
[C---:B------:R-:W-:Y:S01]  /*42b0*/  FFMA R97, R91.reuse, R97, R100 ;  /* 0x000000615b617223 */ /* 0x040fe20000000064 */
[----:B------:R-:W-:Y:S01]  /*42c0*/  FFMA R60, R91, R101, R104 ;  /* 0x000000655b3c7223 */ /* 0x000fe20000000068 */
[----:B------:R-:W-:Y:S01]  /*42d0*/  FFMA R35, R31, R35, R106 ;  /* 0x000000231f237223 */ /* 0x000fe2000000006a */
[----:B------:R-:W-:Y:S01]  /*42e0*/  IMAD.WIDE R100, R14, 0x4, R102 ;  /* 0x000000040e647825 */ /* 0x000fe200078e0266 */
[----:B------:R-:W2:Y:S03]  /*42f0*/  LDG.E.EL R63, desc[UR6][R62.64] ;  /* 0x000000063e3f7981 */ /* 0x000ea6000c2e1900 */
[----:B------:R-:W-:-:S04]  /*4300*/  IMAD.WIDE.U32 R98, R18, 0x14, R98 ;  /* 0x0000001412627825 */ /* 0x000fc800078e0062 */
[----:B------:R-:W-:Y:S01]  /*4310*/  FADD R61, -R96, R35 ;  /* 0x00000023603d7221 */ /* 0x000fe20000000100 */
[--C-:B------:R-:W-:Y:S01]  /*4320*/  IMAD.WIDE R104, R16, 0x4, R102.reuse ;  /* 0x0000000410687825 */ /* 0x100fe200078e0266 */
[----:B------:R-:W-:Y:S01]  /*4330*/  IADD3 R99, R19, R99, RZ ;  /* 0x0000006313637210 */ /* 0x000fe20007ffe0ff */
[----:B------:R0:W3:Y:S02]  /*4340*/  LDG.E.EL R62, desc[UR6][R100.64] ;  /* 0x00000006643e7981 */ /* 0x0000e4000c2e1900 */
[----:B------:R-:W-:-:S04]  /*4350*/  IMAD.WIDE R102, R15, 0x4, R102 ;  /* 0x000000040f667825 */ /* 0x000fc800078e0266 */
[----:B------:R-:W-:Y:S02]  /*4360*/  FFMA R96, R91, R61, R96 ;  /* 0x0000003d5b607223 */ /* 0x000fe40000000060 */
[----:B------:R-:W4:Y:S01]  /*4370*/  LDG.E.EL R61, desc[UR6][R104.64] ;  /* 0x00000006683d7981 */ /* 0x000f22000c2e1900 */
[----:B------:R-:W-:Y:S02]  /*4380*/  IADD3 R107, P2, R24, 0x5, RZ ;  /* 0x00000005186b7810 */ /* 0x000fe40007f5e0ff */
[----:B------:R-:W-:Y:S02]  /*4390*/  ISETP.GE.AND P0, PT, R25, RZ, PT ;  /* 0x000000ff1900720c */ /* 0x000fe40003f06270 */
[----:B------:R-:W-:Y:S02]  /*43a0*/  IADD3.X R111, RZ, R25, RZ, P2, !PT ;  /* 0x00000019ff6f7210 */ /* 0x000fe400017fe4ff */
[----:B------:R-:W-:Y:S02]  /*43b0*/  SEL R106, R107, R24, !P0 ;  /* 0x000000186b6a7207 */ /* 0x000fe40004000000 */
[----:B------:R-:W-:Y:S01]  /*43c0*/  ISETP.GE.AND P1, PT, R27, RZ, PT ;  /* 0x000000ff1b00720c */ /* 0x000fe20003f26270 */
[----:B------:R1:W5:Y:S01]  /*43d0*/  LDG.E.EL R24, desc[UR6][R102.64] ;  /* 0x0000000666187981 */ /* 0x000362000c2e1900 */
[----:B------:R-:W-:-:S02]  /*43e0*/  IADD3 R109, P2, R26, 0x5, RZ ;  /* 0x000000051a6d7810 */ /* 0x000fc40007f5e0ff */
[----:B------:R-:W-:Y:S02]  /*43f0*/  SEL R107, R111, R25, !P0 ;  /* 0x000000196f6b7207 */ /* 0x000fe40004000000 */
[----:B0-----:R-:W-:Y:S02]  /*4400*/  LEA R100, P0, R106, UR10, 0x2 ;  /* 0x0000000a6a647c11 */ /* 0x001fe4000f8010ff */
[----:B------:R-:W-:Y:S02]  /*4410*/  IADD3.X R111, RZ, R27, RZ, P2, !PT ;  /* 0x0000001bff6f7210 */ /* 0x000fe400017fe4ff */
[----:B------:R-:W-:Y:S01]  /*4420*/  SEL R25, R109, R26, !P1 ;  /* 0x0000001a6d197207 */ /* 0x000fe20004800000 */
[----:B-1----:R-:W-:Y:S01]  /*4430*/  IMAD.WIDE R102, R14, 0x4, R98 ;  /* 0x000000040e667825 */ /* 0x002fe200078e0262 */
[----:B------:R-:W-:Y:S02]  /*4440*/  LEA.HI.X R101, R106, UR11, R107, 0x2, P0 ;  /* 0x0000000b6a657c11 */ /* 0x000fe400080f146b */
[----:B------:R-:W-:Y:S01]  /*4450*/  SEL R108, R111, R27, !P1 ;  /* 0x0000001b6f6c7207 */ /* 0x000fe20004800000 */
[----:B------:R-:W-:Y:S01]  /*4460*/  IMAD.WIDE R26, R17, 0x4, R98 ;  /* 0x00000004111a7825 */ /* 0x000fe200078e0262 */
[----:B------:R-:W-:-:S03]  /*4470*/  LEA R104, P0, R25, UR10, 0x2 ;  /* 0x0000000a19687c11 */ /* 0x000fc6000f8010ff */
[----:B------:R-:W-:Y:S01]  /*4480*/  IMAD.WIDE R106, R16, 0x4, R98 ;  /* 0x00000004106a7825 */ /* 0x000fe200078e0262 */
[----:B------:R-:W-:Y:S01]  /*4490*/  LEA.HI.X R105, R25, UR11, R108, 0x2, P0 ;  /* 0x0000000b19697c11 */ /* 0x000fe200080f146c */
[----:B------:R-:W2:Y:S04]  /*44a0*/  LDG.E.EL R26, desc[UR6][R26.64] ;  /* 0x000000061a1a7981 */ /* 0x000ea8000c2e1900 */
[----:B------:R0:W2:Y:S01]  /*44b0*/  LDG.E.EL R25, desc[UR6][R102.64] ;  /* 0x0000000666197981 */ /* 0x0000a2000c2e1900 */
[----:B------:R-:W-:-:S04]  /*44c0*/  IMAD.WIDE.U32 R34, R12, 0x14, R32 ;  /* 0x000000140c227825 */ /* 0x000fc800078e0020 */
[----:B------:R-:W-:Y:S01]  /*44d0*/  IMAD.WIDE.U32 R32, R18, 0x14, R32 ;  /* 0x0000001412207825 */ /* 0x000fe200078e0020 */
[----:B------:R1:W2:Y:S03]  /*44e0*/  LDG.E.EL R27, desc[UR6][R106.64] ;  /* 0x000000066a1b7981 */ /* 0x0002a6000c2e1900 */
[----:B0-----:R-:W-:-:S04]  /*44f0*/  IMAD.WIDE.U32 R102, R12, 0x14, R100 ;  /* 0x000000140c667825 */ /* 0x001fc800078e0064 */
[----:B------:R-:W-:Y:S01]  /*4500*/  IMAD.WIDE.U32 R100, R18, 0x14, R100 ;  /* 0x0000001412647825 */ /* 0x000fe200078e0064 */
[----:B------:R-:W-:-:S03]  /*4510*/  IADD3 R103, R13, R103, RZ ;  /* 0x000000670d677210 */ /* 0x000fc60007ffe0ff */
[----:B-1----:R-:W-:-:S04]  /*4520*/  IMAD.WIDE.U32 R106, R12, 0x14, R104 ;  /* 0x000000140c6a7825 */ /* 0x002fc800078e0068 */
[----:B------:R-:W-:Y:S01]  /*4530*/  IMAD.WIDE.U32 R104, R18, 0x14, R104 ;  /* 0x0000001412687825 */ /* 0x000fe200078e0068 */
[----:B------:R-:W-:Y:S02]  /*4540*/  IADD3 R33, R19, R33, RZ ;  /* 0x0000002113217210 */ /* 0x000fe40007ffe0ff */
[----:B------:R-:W-:Y:S01]  /*4550*/  IADD3 R101, R19, R101, RZ ;  /* 0x0000006513657210 */ /* 0x000fe20007ffe0ff */
[----:B------:R-:W-:Y:S01]  /*4560*/  IMAD.WIDE R98, R15, 0x4, R98 ;  /* 0x000000040f627825 */ /* 0x000fe200078e0262 */
[----:B------:R-:W-:Y:S02]  /*4570*/  IADD3 R19, R19, R105, RZ ;  /* 0x0000006913137210 */ /* 0x000fe40007ffe0ff */
[----:B------:R-:W-:Y:S01]  /*4580*/  MOV R18, R104 ;  /* 0x0000006800127202 */ /* 0x000fe20000000f00 */
[----:B------:R-:W-:Y:S01]  /*4590*/  IMAD.WIDE R104, R17, 0x4, R102 ;  /* 0x0000000411687825 */ /* 0x000fe200078e0266 */
[----:B------:R-:W-:Y:S01]  /*45a0*/  IADD3 R35, R13, R35, RZ ;  /* 0x000000230d237210 */ /* 0x000fe20007ffe0ff */
[----:B------:R-:W2:Y:S01]  /*45b0*/  LDG.E.EL R98, desc[UR6][R98.64] ;  /* 0x0000000662627981 */ /* 0x000ea2000c2e1900 */
[----:B------:R-:W-:-:S02]  /*45c0*/  IADD3 R13, R13, R107, RZ ;  /* 0x0000006b0d0d7210 */ /* 0x000fc40007ffe0ff */
[----:B------:R-:W-:Y:S01]  /*45d0*/  MOV R12, R106 ;  /* 0x0000006a000c7202 */ /* 0x000fe20000000f00 */
[----:B------:R-:W-:-:S04]  /*45e0*/  IMAD.WIDE R106, R14, 0x4, R102 ;  /* 0x000000040e6a7825 */ /* 0x000fc800078e0266 */
[C---:B------:R-:W-:Y:S01]  /*45f0*/  IMAD.WIDE R110, R16.reuse, 0x4, R102 ;  /* 0x00000004106e7825 */ /* 0x040fe200078e0266 */
[----:B------:R0:W2:Y:S04]  /*4600*/  LDG.E.EL R99, desc[UR6][R104.64] ;  /* 0x0000000668637981 */ /* 0x0000a8000c2e1900 */
[----:B------:R-:W3:Y:S01]  /*4610*/  LDG.E.EL R106, desc[UR6][R106.64] ;  /* 0x000000066a6a7981 */ /* 0x000ee2000c2e1900 */
[----:B------:R-:W-:-:S03]  /*4620*/  IMAD.WIDE R112, R16, 0x4, R34 ;  /* 0x0000000410707825 */ /* 0x000fc600078e0222 */
[----:B------:R-:W4:Y:S01]  /*4630*/  LDG.E.EL R110, desc[UR6][R110.64] ;  /* 0x000000066e6e7981 */ /* 0x000f22000c2e1900 */
[----:B0-----:R-:W-:-:S04]  /*4640*/  IMAD.WIDE R104, R15, 0x4, R102 ;  /* 0x000000040f687825 */ /* 0x001fc800078e0266 */
[--C-:B------:R-:W-:Y:S01]  /*4650*/  IMAD.WIDE R102, R17, 0x4, R100.reuse ;  /* 0x0000000411667825 */ /* 0x100fe200078e0264 */
[----:B------:R0:W5:Y:S04]  /*4660*/  LDG.E.EL R107, desc[UR6][R104.64] ;  /* 0x00000006686b7981 */ /* 0x000168000c2e1900 */
[----:B------:R1:W5:Y:S01]  /*4670*/  LDG.E.EL R109, desc[UR6][R102.64] ;  /* 0x00000006666d7981 */ /* 0x000362000c2e1900 */
[----:B0-----:R-:W-:-:S04]  /*4680*/  IMAD.WIDE R104, R14, 0x4, R100 ;  /* 0x000000040e687825 */ /* 0x001fc800078e0264 */
[--C-:B-1----:R-:W-:Y:S02]  /*4690*/  IMAD.WIDE R102, R16, 0x4, R100.reuse ;  /* 0x0000000410667825 */ /* 0x102fe400078e0264 */
[----:B------:R-:W5:Y:S02]  /*46a0*/  LDG.E.EL R104, desc[UR6][R104.64] ;  /* 0x0000000668687981 */ /* 0x000f64000c2e1900 */
[----:B------:R-:W-:Y:S02]  /*46b0*/  IMAD.WIDE R100, R15, 0x4, R100 ;  /* 0x000000040f647825 */ /* 0x000fe400078e0264 */
[----:B------:R-:W5:Y:S04]  /*46c0*/  LDG.E.EL R108, desc[UR6][R102.64] ;  /* 0x00000006666c7981 */ /* 0x000f68000c2e1900 */
[----:B------:R0:W5:Y:S04]  /*46d0*/  LDG.E.EL R105, desc[UR6][R100.64] ;  /* 0x0000000664697981 */ /* 0x000168000c2e1900 */
[----:B------:R1:W5:Y:S01]  /*46e0*/  LDG.E.EL R102, desc[UR6][R112.64] ;  /* 0x0000000670667981 */ /* 0x000362000c2e1900 */
[----:B0-----:R-:W-:-:S05]  /*46f0*/  IMAD.WIDE R100, R17, 0x4, R34 ;  /* 0x0000000411647825 */ /* 0x001fca00078e0222 */
[----:B------:R0:W5:Y:S01]  /*4700*/  LDG.E.EL R103, desc[UR6][R100.64] ;  /* 0x0000000664677981 */ /* 0x000162000c2e1900 */
[----:B-1----:R-:W-:-:S04]  /*4710*/  IMAD.WIDE R112, R16, 0x4, R32 ;  /* 0x0000000410707825 */ /* 0x002fc800078e0220 */
[----:B------:R-:W-:-:S04]  /*4720*/  IMAD.WIDE R114, R17, 0x4, R18 ;  /* 0x0000000411727825 */ /* 0x000fc800078e0212 */
[----:B0-----:R-:W-:Y:S01]  /*4730*/  IMAD.WIDE R100, R17, 0x4, R32 ;  /* 0x0000000411647825 */ /* 0x001fe200078e0220 */
[----:B------:R0:W5:Y:S05]  /*4740*/  LDG.E.EL R111, desc[UR6][R114.64] ;  /* 0x00000006726f7981 */ /* 0x00016a000c2e1900 */
[----:B------:R-:W5:Y:S01]  /*4750*/  LDG.E.EL R100, desc[UR6][R100.64] ;  /* 0x0000000664647981 */ /* 0x000f62000c2e1900 */
[----:B------:R-:W-:-:S04]  /*4760*/  IMAD.WIDE R116, R16, 0x4, R12 ;  /* 0x0000000410747825 */ /* 0x000fc800078e020c */
[----:B0-----:R-:W-:Y:S01]  /*4770*/  IMAD.WIDE R114, R16, 0x4, R18 ;  /* 0x0000000410727825 */ /* 0x001fe200078e0212 */
[----:B------:R0:W5:Y:S05]  /*4780*/  LDG.E.EL R101, desc[UR6][R112.64] ;  /* 0x0000000670657981 */ /* 0x00016a000c2e1900 */
[----:B------:R-:W5:Y:S01]  /*4790*/  LDG.E.EL R114, desc[UR6][R114.64] ;  /* 0x0000000672727981 */ /* 0x000f62000c2e1900 */
[----:B0-----:R-:W-:-:S04]  /*47a0*/  IMAD.WIDE R112, R17, 0x4, R12 ;  /* 0x0000000411707825 */ /* 0x001fc800078e020c */
[--C-:B------:R-:W-:Y:S02]  /*47b0*/  IMAD.WIDE R16, R15, 0x4, R34.reuse ;  /* 0x000000040f107825 */ /* 0x100fe400078e0222 */
[----:B------:R-:W5:Y:S04]  /*47c0*/  LDG.E.EL R112, desc[UR6][R112.64] ;  /* 0x0000000670707981 */ /* 0x000f68000c2e1900 */
[----:B------:R0:W5:Y:S02]  /*47d0*/  LDG.E.EL R113, desc[UR6][R116.64] ;  /* 0x0000000674717981 */ /* 0x000164000c2e1900 */
[C---:B0-----:R-:W-:Y:S02]  /*47e0*/  IMAD.WIDE R116, R14.reuse, 0x4, R34 ;  /* 0x000000040e747825 */ /* 0x041fe400078e0222 */
[----:B------:R0:W5:Y:S04]  /*47f0*/  LDG.E.EL R35, desc[UR6][R16.64] ;  /* 0x0000000610237981 */ /* 0x000168000c2e1900 */
[----:B------:R-:W5:Y:S01]  /*4800*/  LDG.E.EL R34, desc[UR6][R116.64] ;  /* 0x0000000674227981 */ /* 0x000f62000c2e1900 */
[----:B0-----:R-:W-:-:S04]  /*4810*/  IMAD.WIDE R16, R14, 0x4, R12 ;  /* 0x000000040e107825 */ /* 0x001fc800078e020c */
[----:B------:R-:W-:Y:S02]  /*4820*/  IMAD.WIDE R12, R15, 0x4, R12 ;  /* 0x000000040f0c7825 */ /* 0x000fe400078e020c */
[----:B------:R-:W5:Y:S04]  /*4830*/  LDG.E.EL R16, desc[UR6][R16.64] ;  /* 0x0000000610107981 */ /* 0x000f68000c2e1900 */
[----:B------:R0:W5:Y:S02]  /*4840*/  LDG.E.EL R17, desc[UR6][R12.64] ;  /* 0x000000060c117981 */ /* 0x000164000c2e1900 */
[----:B0-----:R-:W-:-:S05]  /*4850*/  IMAD.WIDE R12, R14, 0x4, R32 ;  /* 0x000000040e0c7825 */ /* 0x001fca00078e0220 */
[----:B------:R0:W5:Y:S02]  /*4860*/  LDG.E.EL R115, desc[UR6][R12.64] ;  /* 0x000000060c737981 */ /* 0x000164000c2e1900 */
[----:B0-----:R-:W-:-:S06]  /*4870*/  IMAD.WIDE R12, R14, 0x4, R18 ;  /* 0x000000040e0c7825 */ /* 0x001fcc00078e0212 */
[----:B------:R-:W5:Y:S01]  /*4880*/  LDG.E.EL R12, desc[UR6][R12.64] ;  /* 0x000000060c0c7981 */ /* 0x000f62000c2e1900 */
[----:B------:R-:W-:-:S04]  /*4890*/  IMAD.WIDE R32, R15, 0x4, R32 ;  /* 0x000000040f207825 */ /* 0x000fc800078e0220 */
[----:B------:R-:W-:Y:S02]  /*48a0*/  IMAD.WIDE R18, R15, 0x4, R18 ;  /* 0x000000040f127825 */ /* 0x000fe400078e0212 */
[----:B------:R-:W5:Y:S04]  /*48b0*/  LDG.E.EL R32, desc[UR6][R32.64] ;  /* 0x0000000620207981 */ /* 0x000f68000c2e1900 */
[----:B------:R0:W5:Y:S01]  /*48c0*/  LDG.E.EL R19, desc[UR6][R18.64] ;  /* 0x0000000612137981 */ /* 0x000162000c2e1900 */
[----:B------:R-:W-:Y:S02]  /*48d0*/  SHF.L.U32 R5, R5, 0x8, RZ ;  /* 0x0000000805057819 */ /* 0x000fe400000006ff */
[----:B------:R-:W-:Y:S02]  /*48e0*/  LOP3.LUT R8, R8, 0xff0, RZ, 0xc0, !PT ;  /* 0x00000ff008087812 */ /* 0x000fe400078ec0ff */
[----:B------:R-:W-:-:S02]  /*48f0*/  LOP3.LUT R5, R5, 0xf00, RZ, 0xc0, !PT ;  /* 0x00000f0005057812 */ /* 0x000fc400078ec0ff */
[----:B------:R-:W-:Y:S02]  /*4900*/  LOP3.LUT R7, R7, 0x3f0, RZ, 0xc0, !PT ;  /* 0x000003f007077812 */ /* 0x000fe400078ec0ff */
[-C--:B------:R-:W-:Y:S02]  /*4910*/  LEA R14, R6, R4.reuse, 0xc ;  /* 0x00000004060e7211 */ /* 0x080fe400078e60ff */
[----:B------:R-:W-:Y:S02]  /*4920*/  LOP3.LUT R6, R5, 0x80, RZ, 0xfc, !PT ;  /* 0x0000008005067812 */ /* 0x000fe400078efcff */
[----:B------:R-:W-:Y:S02]  /*4930*/  IADD3 R8, R8, UR4, R7 ;  /* 0x0000000408087c10 */ /* 0x000fe4000fffe007 */
[-C--:B------:R-:W-:Y:S02]  /*4940*/  LEA R2, R2, R4.reuse, 0xc ;  /* 0x0000000402027211 */ /* 0x080fe400078e60ff */
[----:B------:R-:W-:-:S02]  /*4950*/  LEA R3, R3, R4, 0xc ;  /* 0x0000000403037211 */ /* 0x000fc400078e60ff */
[----:B------:R-:W-:Y:S02]  /*4960*/  LEA R9, R9, R4, 0xc ;  /* 0x0000000409097211 */ /* 0x000fe400078e60ff */
[----:B------:R-:W-:Y:S02]  /*4970*/  LOP3.LUT R10, R10, R5, RZ, 0xfc, !PT ;  /* 0x000000050a0a7212 */ /* 0x000fe400078efcff */
[C---:B------:R-:W-:Y:S02]  /*4980*/  LOP3.LUT R4, R5.reuse, 0x40, RZ, 0xfc, !PT ;  /* 0x0000004005047812 */ /* 0x040fe400078efcff */
[C---:B------:R-:W-:Y:S02]  /*4990*/  LOP3.LUT R7, R5.reuse, 0xc0, RZ, 0xfc, !PT ;  /* 0x000000c005077812 */ /* 0x040fe400078efcff */
[----:B------:R-:W-:Y:S02]  /*49a0*/  LEA.HI R15, R5, UR4, RZ, 0x1e ;  /* 0x00000004050f7c11 */ /* 0x000fe4000f8ff0ff */
[----:B------:R-:W-:Y:S01]  /*49b0*/  LEA.HI R5, R6, UR4, RZ, 0x1e ;  /* 0x0000000406057c11 */ /* 0x000fe2000f8ff0ff */
[----:B------:R-:W-:-:S03]  /*49c0*/  FADD R92, -R46, R92 ;  /* 0x0000005c2e5c7221 */ /* 0x000fc60000000100 */
[----:B0-----:R-:W-:Y:S01]  /*49d0*/  IADD3 R18, R10, R5, RZ ;  /* 0x000000050a127210 */ /* 0x001fe20007ffe0ff */
[----:B------:R-:W-:Y:S01]  /*49e0*/  FADD R5, -R88, R82 ;  /* 0x0000005258057221 */ /* 0x000fe20000000100 */
[----:B------:R-:W-:-:S03]  /*49f0*/  FFMA R92, R31, R92, R46 ;  /* 0x0000005c1f5c7223 */ /* 0x000fc6000000002e */
[----:B------:R-:W-:-:S04]  /*4a00*/  FFMA R5, R31, R5, R88 ;  /* 0x000000051f057223 */ /* 0x000fc80000000058 */
[----:B------:R-:W-:-:S04]  /*4a10*/  FADD R5, -R92, R5 ;  /* 0x000000055c057221 */ /* 0x000fc80000000100 */
[----:B------:R-:W-:Y:S01]  /*4a20*/  FFMA R5, R91, R5, R92 ;  /* 0x000000055b057223 */ /* 0x000fe2000000005c */
[----:B------:R-:W-:Y:S01]  /*4a30*/  LEA.HI R13, R4, UR4, RZ, 0x1e ;  /* 0x00000004040d7c11 */ /* 0x000fe2000f8ff0ff */
[----:B------:R-:W-:Y:S02]  /*4a40*/  FADD R122, -R121, R122 ;  /* 0x0000007a797a7221 */ /* 0x000fe40000000100 */
[----:B------:R-:W-:Y:S01]  /*4a50*/  FADD R50, R50, R5 ;  /* 0x0000000532327221 */ /* 0x000fe20000000000 */
[----:B------:R-:W-:Y:S01]  /*4a60*/  FADD R5, -R58, R80 ;  /* 0x000000503a057221 */ /* 0x000fe20000000100 */
[----:B------:R-:W-:Y:S01]  /*4a70*/  LEA.HI R7, R7, UR4, RZ, 0x1e ;  /* 0x0000000407077c11 */ /* 0x000fe2000f8ff0ff */
[C---:B------:R-:W-:Y:S01]  /*4a80*/  FFMA R122, R37.reuse, R122, R121 ;  /* 0x0000007a257a7223 */ /* 0x040fe20000000079 */
[----:B------:R-:W-:Y:S01]  /*4a90*/  IADD3 R15, R10, R15, RZ ;  /* 0x0000000f0a0f7210 */ /* 0x000fe20007ffe0ff */
[----:B------:R-:W-:Y:S01]  /*4aa0*/  FFMA R5, R37, R5, R58 ;  /* 0x0000000525057223 */ /* 0x000fe2000000003a */
[----:B------:R-:W-:Y:S01]  /*4ab0*/  IADD3 R13, R10, R13, RZ ;  /* 0x0000000d0a0d7210 */ /* 0x000fe20007ffe0ff */
[----:B------:R-:W-:Y:S01]  /*4ac0*/  FADD R70, -R124, R70 ;  /* 0x000000467c467221 */ /* 0x000fe20000000100 */
[----:B------:R-:W-:Y:S01]  /*4ad0*/  IADD3 R10, R10, R7, RZ ;  /* 0x000000070a0a7210 */ /* 0x000fe20007ffe0ff */
[----:B------:R-:W-:Y:S01]  /*4ae0*/  FADD R71, -R72, R71 ;  /* 0x0000004748477221 */ /* 0x000fe20000000100 */
[----:B------:R-:W-:Y:S01]  /*4af0*/  FADD R7, -R36, R76 ;  /* 0x0000004c24077221 */ /* 0x000fe20000000100 */
[----:B------:R-:W-:Y:S01]  /*4b00*/  FADD R6, -R45, R95 ;  /* 0x0000005f2d067221 */ /* 0x000fe20000000100 */
[----:B------:R-:W-:Y:S01]  /*4b10*/  FADD R122, -R5, R122 ;  /* 0x0000007a057a7221 */ /* 0x000fe20000000100 */
[C---:B------:R-:W-:Y:S01]  /*4b20*/  FFMA R70, R29.reuse, R70, R124 ;  /* 0x000000461d467223 */ /* 0x040fe2000000007c */
[----:B------:R-:W-:Y:S01]  /*4b30*/  FFMA R71, R29, R71, R72 ;  /* 0x000000471d477223 */ /* 0x000fe20000000048 */
[----:B------:R-:W-:Y:S01]  /*4b40*/  FFMA R29, R37, R7, R36 ;  /* 0x00000007251d7223 */ /* 0x000fe20000000024 */
[----:B------:R-:W-:Y:S01]  /*4b50*/  FFMA R45, R30, R6, R45 ;  /* 0x000000061e2d7223 */ /* 0x000fe2000000002d */
[----:B------:R-:W-:Y:S01]  /*4b60*/  FADD R7, -R120, R42 ;  /* 0x0000002a78077221 */ /* 0x000fe20000000100 */
[----:B------:R-:W-:Y:S01]  /*4b70*/  FADD R40, R40, R83 ;  /* 0x0000005328287221 */ /* 0x000fe20000000000 */
[----:B------:R-:W-:Y:S01]  /*4b80*/  FADD R6, -R87, R93 ;  /* 0x0000005d57067221 */ /* 0x000fe20000000100 */
[----:B------:R-:W-:Y:S01]  /*4b90*/  FFMA R5, R22, R122, R5 ;  /* 0x0000007a16057223 */ /* 0x000fe20000000005 */
[----:B------:R-:W-:Y:S01]  /*4ba0*/  FFMA R120, R37, R7, R120 ;  /* 0x0000000725787223 */ /* 0x000fe20000000078 */
[----:B------:R-:W-:Y:S01]  /*4bb0*/  FADD R65, -R44, R65 ;  /* 0x000000412c417221 */ /* 0x000fe20000000100 */
[----:B------:R-:W-:Y:S01]  /*4bc0*/  FFMA R87, R31, R6, R87 ;  /* 0x000000061f577223 */ /* 0x000fe20000000057 */
[----:B------:R-:W-:Y:S01]  /*4bd0*/  FADD R66, -R11, R66 ;  /* 0x000000420b427221 */ /* 0x000fe20000000100 */
[----:B------:R-:W-:Y:S01]  /*4be0*/  FADD R6, -R119, R43 ;  /* 0x0000002b77067221 */ /* 0x000fe20000000100 */
[----:B------:R-:W-:Y:S01]  /*4bf0*/  FSETP.GEU.AND P6, PT, R40, -R5, PT ;  /* 0x800000052800720b */ /* 0x000fe20003fce000 */
[----:B------:R-:W-:Y:S01]  /*4c00*/  FADD R40, R5, R40 ;  /* 0x0000002805287221 */ /* 0x000fe20000000000 */
[----:B------:R-:W-:Y:S01]  /*4c10*/  FADD R94, -R85, R94 ;  /* 0x0000005e555e7221 */ /* 0x000fe20000000100 */
[----:B------:R-:W-:Y:S01]  /*4c20*/  FADD R120, -R29, R120 ;  /* 0x000000781d787221 */ /* 0x000fe20000000100 */
[----:B------:R-:W-:Y:S01]  /*4c30*/  FADD R73, R54, R73 ;  /* 0x0000004936497221 */ /* 0x000fe20000000000 */
[----:B------:R-:W-:Y:S01]  /*4c40*/  FFMA R44, R30, R65, R44 ;  /* 0x000000411e2c7223 */ /* 0x000fe2000000002c */
[----:B------:R-:W-:Y:S01]  /*4c50*/  FADD R71, -R70, R71 ;  /* 0x0000004746477221 */ /* 0x000fe20000000100 */
[C---:B------:R-:W-:Y:S01]  /*4c60*/  FFMA R11, R37.reuse, R66, R11 ;  /* 0x00000042250b7223 */ /* 0x040fe2000000000b */
[----:B------:R-:W-:Y:S01]  /*4c70*/  FFMA R6, R37, R6, R119 ;  /* 0x0000000625067223 */ /* 0x000fe20000000077 */
[----:B------:R-:W-:Y:S01]  /*4c80*/  FADD R74, R55, R74 ;  /* 0x0000004a374a7221 */ /* 0x000fe20000000000 */
[----:B------:R-:W-:Y:S01]  /*4c90*/  FADD R21, R21, R90 ;  /* 0x0000005a15157221 */ /* 0x000fe20000000000 */
[----:B------:R-:W-:Y:S01]  /*4ca0*/  FFMA R94, R31, R94, R85 ;  /* 0x0000005e1f5e7223 */ /* 0x000fe20000000055 */
[----:B------:R-:W-:Y:S01]  /*4cb0*/  FFMA R120, R22, R120, R29 ;  /* 0x0000007816787223 */ /* 0x000fe2000000001d */
[----:B------:R-:W-:Y:S01]  /*4cc0*/  FADD R28, R52, R28 ;  /* 0x0000001c341c7221 */ /* 0x000fe20000000000 */
[----:B------:R-:W-:Y:S01]  /*4cd0*/  FADD R45, -R44, R45 ;  /* 0x0000002d2c2d7221 */ /* 0x000fe20000000100 */
[----:B------:R-:W-:Y:S01]  /*4ce0*/  FADD R68, -R59, R68 ;  /* 0x000000443b447221 */ /* 0x000fe20000000100 */
[----:B------:R-:W-:Y:S01]  /*4cf0*/  FADD R123, -R118, R123 ;  /* 0x0000007b767b7221 */ /* 0x000fe20000000100 */
[----:B------:R-:W-:Y:S01]  /*4d00*/  FSETP.GEU.AND P2, PT, R73, -R78, PT ;  /* 0x8000004e4900720b */ /* 0x000fe20003f4e000 */
[----:B------:R-:W-:Y:S01]  /*4d10*/  FFMA R70, R91, R71, R70 ;  /* 0x000000475b467223 */ /* 0x000fe20000000046 */
[----:B------:R-:W-:Y:S01]  /*4d20*/  FADD R6, -R11, R6 ;  /* 0x000000060b067221 */ /* 0x000fe20000000100 */
[----:B------:R-:W-:Y:S01]  /*4d30*/  FADD R78, R78, R73 ;  /* 0x000000494e4e7221 */ /* 0x000fe20000000000 */
[----:B------:R-:W-:Y:S01]  /*4d40*/  FADD R20, R20, R86 ;  /* 0x0000005614147221 */ /* 0x000fe20000000000 */
[----:B------:R-:W-:Y:S01]  /*4d50*/  FADD R87, -R94, R87 ;  /* 0x000000575e577221 */ /* 0x000fe20000000100 */
[----:B------:R-:W-:Y:S01]  /*4d60*/  FADD R4, R81, R28 ;  /* 0x0000001c51047221 */ /* 0x000fe20000000000 */
[----:B--2---:R-:W-:Y:S01]  /*4d70*/  FADD R99, -R63, R99 ;  /* 0x000000633f637221 */ /* 0x004fe20000000100 */
[----:B------:R-:W-:Y:S01]  /*4d80*/  FADD R48, R48, R97 ;  /* 0x0000006130307221 */ /* 0x000fe20000000000 */
[----:B------:R-:W-:Y:S01]  /*4d90*/  FADD R51, R51, R96 ;  /* 0x0000006033337221 */ /* 0x000fe20000000000 */
[----:B------:R-:W-:Y:S01]  /*4da0*/  FADD R49, R49, R89 ;  /* 0x0000005931317221 */ /* 0x000fe20000000000 */
[----:B------:R-:W-:Y:S01]  /*4db0*/  FFMA R99, R38, R99, R63 ;  /* 0x0000006326637223 */ /* 0x000fe2000000003f */
[----:B---3--:R-:W-:Y:S01]  /*4dc0*/  FADD R5, -R62, R106 ;  /* 0x0000006a3e057221 */ /* 0x008fe20000000100 */
[----:B------:R-:W-:Y:S01]  /*4dd0*/  FADD R64, -R77, R64 ;  /* 0x000000404d407221 */ /* 0x000fe20000000100 */
[----:B------:R-:W-:Y:S01]  /*4de0*/  FADD R84, -R47, R84 ;  /* 0x000000542f547221 */ /* 0x000fe20000000100 */
[----:B----4-:R-:W-:Y:S01]  /*4df0*/  FADD R110, -R61, R110 ;  /* 0x0000006e3d6e7221 */ /* 0x010fe20000000100 */
[C---:B------:R-:W-:Y:S01]  /*4e00*/  FFMA R5, R38.reuse, R5, R62 ;  /* 0x0000000526057223 */ /* 0x040fe2000000003e */
[----:B------:R-:W-:Y:S01]  /*4e10*/  FADD R41, R41, R60 ;  /* 0x0000003c29297221 */ /* 0x000fe20000000000 */
[----:B------:R-:W-:Y:S01]  /*4e20*/  ULDC.64 UR4, c[0x0][0x2c8] ;  /* 0x0000b20000047ab9 */ /* 0x000fe20000000a00 */
[----:B------:R-:W-:Y:S01]  /*4e30*/  FFMA R61, R38, R110, R61 ;  /* 0x0000006e263d7223 */ /* 0x000fe2000000003d */
[----:B-----5:R-:W-:Y:S01]  /*4e40*/  FADD R107, -R24, R107 ;  /* 0x0000006b186b7221 */ /* 0x020fe20000000100 */
[----:B------:R-:W-:-:S04]  /*4e50*/  FADD R109, -R26, R109 ;  /* 0x0000006d1a6d7221 */ /* 0x000fc80000000100 */
[C---:B------:R-:W-:Y:S01]  /*4e60*/  FFMA R26, R38.reuse, R109, R26 ;  /* 0x0000006d261a7223 */ /* 0x040fe2000000001a */
[----:B------:R-:W-:-:S03]  /*4e70*/  FFMA R107, R38, R107, R24 ;  /* 0x0000006b266b7223 */ /* 0x000fc60000000018 */
[----:B------:R-:W-:Y:S01]  /*4e80*/  FADD R26, -R99, R26 ;  /* 0x0000001a631a7221 */ /* 0x000fe20000000100 */
[----:B------:R-:W-:Y:S01]  /*4e90*/  FADD R104, -R25, R104 ;  /* 0x0000006819687221 */ /* 0x000fe20000000100 */
[----:B------:R-:W-:-:S03]  /*4ea0*/  FADD R108, -R27, R108 ;  /* 0x0000006c1b6c7221 */ /* 0x000fc60000000100 */
[C---:B------:R-:W-:Y:S01]  /*4eb0*/  FFMA R104, R38.reuse, R104, R25 ;  /* 0x0000006826687223 */ /* 0x040fe20000000019 */
[----:B------:R-:W-:Y:S01]  /*4ec0*/  FFMA R108, R38, R108, R27 ;  /* 0x0000006c266c7223 */ /* 0x000fe2000000001b */
[----:B------:R-:W-:Y:S01]  /*4ed0*/  FADD R105, -R98, R105 ;  /* 0x0000006962697221 */ /* 0x000fe20000000100 */
[----:B------:R-:W-:Y:S02]  /*4ee0*/  FFMA R99, R22, R26, R99 ;  /* 0x0000001a16637223 */ /* 0x000fe40000000063 */
[----:B------:R-:W-:Y:S01]  /*4ef0*/  FADD R108, -R61, R108 ;  /* 0x0000006c3d6c7221 */ /* 0x000fe20000000100 */
[----:B------:R-:W-:Y:S01]  /*4f00*/  FFMA R38, R38, R105, R98 ;  /* 0x0000006926267223 */ /* 0x000fe20000000062 */
[----:B------:R-:W-:Y:S01]  /*4f10*/  FSETP.GEU.AND P3, PT, R74, -R79, PT ;  /* 0x8000004f4a00720b */ /* 0x000fe20003f6e000 */
[----:B------:R-:W-:Y:S01]  /*4f20*/  FFMA R44, R91, R45, R44 ;  /* 0x0000002d5b2c7223 */ /* 0x000fe2000000002c */
[C---:B------:R-:W-:Y:S01]  /*4f30*/  FFMA R59, R37.reuse, R68, R59 ;  /* 0x00000044253b7223 */ /* 0x040fe2000000003b */
[----:B------:R-:W-:Y:S01]  /*4f40*/  FFMA R118, R37, R123, R118 ;  /* 0x0000007b25767223 */ /* 0x000fe20000000076 */
[----:B------:R-:W-:Y:S01]  /*4f50*/  FSETP.GEU.AND P5, PT, R21, -R120, PT ;  /* 0x800000781500720b */ /* 0x000fe20003fae000 */
[----:B------:R-:W-:Y:S01]  /*4f60*/  FADD R38, -R107, R38 ;  /* 0x000000266b267221 */ /* 0x000fe20000000100 */
[----:B------:R-:W-:Y:S01]  /*4f70*/  FSETP.GEU.AND P1, PT, R28, -R81, PT ;  /* 0x800000511c00720b */ /* 0x000fe20003f2e000 */
[----:B------:R-:W-:Y:S01]  /*4f80*/  FADD R79, R79, R74 ;  /* 0x0000004a4f4f7221 */ /* 0x000fe20000000000 */
[----:B------:R-:W-:Y:S01]  /*4f90*/  FADD R69, R69, R70 ;  /* 0x0000004645457221 */ /* 0x000fe20000000000 */
[----:B------:R-:W-:Y:S01]  /*4fa0*/  FFMA R6, R22, R6, R11 ;  /* 0x0000000616067223 */ /* 0x000fe2000000000b */
[----:B------:R-:W-:Y:S01]  /*4fb0*/  FADD R21, R120, R21 ;  /* 0x0000001578157221 */ /* 0x000fe20000000000 */
[----:B------:R-:W-:Y:S01]  /*4fc0*/  FFMA R61, R22, R108, R61 ;  /* 0x0000006c163d7223 */ /* 0x000fe2000000003d */
[----:B------:R-:W-:Y:S01]  /*4fd0*/  FFMA R94, R91, R87, R94 ;  /* 0x000000575b5e7223 */ /* 0x000fe2000000005e */
[----:B------:R-:W-:Y:S01]  /*4fe0*/  FSEL R24, R78, RZ, P2 ;  /* 0x000000ff4e187208 */ /* 0x000fe20001000000 */
[----:B------:R-:W-:-:S04]  /*4ff0*/  FADD R111, -R100, R111 ;  /* 0x0000006f646f7221 */ /* 0x000fc80000000100 */
[----:B------:R-:W-:Y:S01]  /*5000*/  FFMA R100, R39, R111, R100 ;  /* 0x0000006f27647223 */ /* 0x000fe20000000064 */
[----:B------:R-:W-:Y:S01]  /*5010*/  FADD R23, R23, R44 ;  /* 0x0000002c17177221 */ /* 0x000fe20000000000 */
[----:B------:R-:W-:Y:S01]  /*5020*/  FADD R118, -R59, R118 ;  /* 0x000000763b767221 */ /* 0x000fe20000000100 */
[----:B------:R-:W-:Y:S01]  /*5030*/  FSETP.GEU.AND P2, PT, R20, -R99, PT ;  /* 0x800000631400720b */ /* 0x000fe20003f4e000 */
[----:B------:R-:W-:Y:S01]  /*5040*/  FADD R114, -R101, R114 ;  /* 0x0000007265727221 */ /* 0x000fe20000000100 */
[----:B------:R-:W-:-:S04]  /*5050*/  FADD R112, -R103, R112 ;  /* 0x0000007067707221 */ /* 0x000fc80000000100 */
[C---:B------:R-:W-:Y:S01]  /*5060*/  FFMA R103, R39.reuse, R112, R103 ;  /* 0x0000007027677223 */ /* 0x040fe20000000067 */
[----:B------:R-:W-:-:S03]  /*5070*/  FFMA R114, R39, R114, R101 ;  /* 0x0000007227727223 */ /* 0x000fc60000000065 */
[----:B------:R-:W-:Y:S01]  /*5080*/  FADD R100, -R103, R100 ;  /* 0x0000006467647221 */ /* 0x000fe20000000100 */
[----:B------:R-:W-:-:S03]  /*5090*/  FADD R113, -R102, R113 ;  /* 0x0000007166717221 */ /* 0x000fc60000000100 */
[C---:B------:R-:W-:Y:S01]  /*50a0*/  FFMA R100, R22.reuse, R100, R103 ;  /* 0x0000006416647223 */ /* 0x040fe20000000067 */
[----:B------:R-:W-:Y:S01]  /*50b0*/  FFMA R113, R39, R113, R102 ;  /* 0x0000007127717223 */ /* 0x000fe20000000066 */
[----:B------:R-:W-:Y:S01]  /*50c0*/  FFMA R38, R22, R38, R107 ;  /* 0x0000002616267223 */ /* 0x000fe2000000006b */
[----:B------:R-:W-:Y:S01]  /*50d0*/  FSEL R4, R4, RZ, P1 ;  /* 0x000000ff04047208 */ /* 0x000fe20000800000 */
[----:B------:R-:W-:Y:S01]  /*50e0*/  FADD R99, R99, R20 ;  /* 0x0000001463637221 */ /* 0x000fe20000000000 */
[----:B------:R-:W-:Y:S01]  /*50f0*/  FADD R114, -R113, R114 ;  /* 0x0000007271727221 */ /* 0x000fe20000000100 */
[----:B------:R-:W-:Y:S01]  /*5100*/  FSETP.GEU.AND P1, PT, R69, -R6, PT ;  /* 0x800000064500720b */ /* 0x000fe20003f2e000 */
[----:B------:R-:W-:Y:S01]  /*5110*/  FADD R26, R61, R48 ;  /* 0x000000303d1a7221 */ /* 0x000fe20000000000 */
[----:B------:R-:W-:Y:S01]  /*5120*/  FSEL R20, R79, RZ, P3 ;  /* 0x000000ff4f147208 */ /* 0x000fe20001800000 */
[----:B------:R-:W-:Y:S01]  /*5130*/  FADD R57, R57, R94 ;  /* 0x0000005e39397221 */ /* 0x000fe20000000000 */
[----:B------:R-:W-:Y:S01]  /*5140*/  FSEL R21, R21, RZ, P5 ;  /* 0x000000ff15157208 */ /* 0x000fe20002800000 */
[----:B------:R-:W-:Y:S01]  /*5150*/  FADD R69, R6, R69 ;  /* 0x0000004506457221 */ /* 0x000fe20000000000 */
[----:B------:R-:W-:Y:S01]  /*5160*/  FSETP.GEU.AND P3, PT, R48, -R61, PT ;  /* 0x8000003d3000720b */ /* 0x000fe20003f6e000 */
[----:B------:R-:W-:-:S04]  /*5170*/  FADD R7, -R34, R16 ;  /* 0x0000001022077221 */ /* 0x000fc80000000100 */
[----:B------:R-:W-:Y:S01]  /*5180*/  FFMA R7, R39, R7, R34 ;  /* 0x0000000727077223 */ /* 0x000fe20000000022 */
[----:B------:R-:W-:Y:S01]  /*5190*/  FSETP.GEU.AND P5, PT, R51, -R100, PT ;  /* 0x800000643300720b */ /* 0x000fe20003fae000 */
[----:B------:R-:W-:Y:S01]  /*51a0*/  FFMA R118, R22, R118, R59 ;  /* 0x0000007616767223 */ /* 0x000fe2000000003b */
[----:B------:R-:W-:Y:S01]  /*51b0*/  FSEL R25, R40, RZ, P6 ;  /* 0x000000ff28197208 */ /* 0x000fe20003000000 */
[----:B------:R-:W-:Y:S01]  /*51c0*/  FADD R51, R100, R51 ;  /* 0x0000003364337221 */ /* 0x000fe20000000000 */
[----:B------:R-:W-:Y:S01]  /*51d0*/  FSETP.GEU.AND P6, PT, R23, -R38, PT ;  /* 0x800000261700720b */ /* 0x000fe20003fce000 */
[----:B------:R-:W-:Y:S01]  /*51e0*/  FADD R6, -R35, R17 ;  /* 0x0000001123067221 */ /* 0x000fe20000000100 */
[----:B------:R-:W-:Y:S01]  /*51f0*/  FFMA R113, R22, R114, R113 ;  /* 0x0000007216717223 */ /* 0x000fe20000000071 */
[----:B------:R-:W-:Y:S01]  /*5200*/  FADD R38, R38, R23 ;  /* 0x0000001726267221 */ /* 0x000fe20000000000 */
[----:B------:R-:W-:Y:S01]  /*5210*/  FADD R104, -R5, R104 ;  /* 0x0000006805687221 */ /* 0x000fe20000000100 */
[----:B------:R-:W-:Y:S01]  /*5220*/  FSEL R26, R26, RZ, P3 ;  /* 0x000000ff1a1a7208 */ /* 0x000fe20001800000 */
[----:B------:R-:W-:Y:S01]  /*5230*/  FFMA R35, R39, R6, R35 ;  /* 0x0000000627237223 */ /* 0x000fe20000000023 */
[----:B------:R-:W-:Y:S01]  /*5240*/  FSETP.GEU.AND P4, PT, R49, -R118, PT ;  /* 0x800000763100720b */ /* 0x000fe20003f8e000 */
[----:B------:R-:W-:Y:S01]  /*5250*/  FADD R27, R113, R50 ;  /* 0x00000032711b7221 */ /* 0x000fe20000000000 */
[----:B------:R-:W-:Y:S01]  /*5260*/  FSEL R6, R99, RZ, P2 ;  /* 0x000000ff63067208 */ /* 0x000fe20001000000 */
[----:B------:R-:W-:Y:S01]  /*5270*/  FADD R28, R53, R75 ;  /* 0x0000004b351c7221 */ /* 0x000fe20000000000 */
[----:B------:R-:W-:Y:S01]  /*5280*/  FFMA R64, R31, R64, R77 ;  /* 0x000000401f407223 */ /* 0x000fe2000000004d */
[----:B------:R-:W-:Y:S01]  /*5290*/  FADD R49, R118, R49 ;  /* 0x0000003176317221 */ /* 0x000fe20000000000 */
[----:B------:R-:W-:Y:S01]  /*52a0*/  BAR.SYNC.DEFER_BLOCKING 0x0 ;  /* 0x0000000000007b1d */ /* 0x000fe20000010000 */
[----:B------:R-:W-:-:S04]  /*52b0*/  FADD R12, -R115, R12 ;  /* 0x0000000c730c7221 */ /* 0x000fc80000000100 */
[----:B------:R-:W-:-:S04]  /*52c0*/  FFMA R12, R39, R12, R115 ;  /* 0x0000000c270c7223 */ /* 0x000fc80000000073 */
[----:B------:R-:W-:-:S04]  /*52d0*/  FADD R12, -R7, R12 ;  /* 0x0000000c070c7221 */ /* 0x000fc80000000100 */
[----:B------:R-:W-:Y:S01]  /*52e0*/  FFMA R12, R22, R12, R7 ;  /* 0x0000000c160c7223 */ /* 0x000fe20000000007 */
[----:B------:R-:W-:Y:S01]  /*52f0*/  FADD R19, -R32, R19 ;  /* 0x0000001320137221 */ /* 0x000fe20000000100 */
[----:B------:R-:W-:Y:S02]  /*5300*/  FSEL R7, R51, RZ, P5 ;  /* 0x000000ff33077208 */ /* 0x000fe40002800000 */
[----:B------:R-:W-:Y:S01]  /*5310*/  FADD R23, R12, R57 ;  /* 0x000000390c177221 */ /* 0x000fe20000000000 */
[----:B------:R-:W-:Y:S01]  /*5320*/  FSETP.GEU.AND P3, PT, R57, -R12, PT ;  /* 0x8000000c3900720b */ /* 0x000fe20003f6e000 */
[----:B------:R-:W-:Y:S01]  /*5330*/  FFMA R31, R31, R84, R47 ;  /* 0x000000541f1f7223 */ /* 0x000fe2000000002f */
[----:B------:R-:W-:Y:S01]  /*5340*/  FSETP.GEU.AND P2, PT, R50, -R113, PT ;  /* 0x800000713200720b */ /* 0x000fe20003f4e000 */
[----:B------:R-:W-:Y:S01]  /*5350*/  FFMA R104, R22, R104, R5 ;  /* 0x0000006816687223 */ /* 0x000fe20000000005 */
[----:B------:R-:W-:Y:S01]  /*5360*/  FSEL R23, R23, RZ, P3 ;  /* 0x000000ff17177208 */ /* 0x000fe20001800000 */
[----:B------:R-:W-:Y:S01]  /*5370*/  FFMA R32, R39, R19, R32 ;  /* 0x0000001327207223 */ /* 0x000fe20000000020 */
[----:B------:R-:W-:Y:S01]  /*5380*/  FSETP.GTU.AND P3, PT, R7, RZ, PT ;  /* 0x000000ff0700720b */ /* 0x000fe20003f6c000 */
[----:B------:R-:W-:Y:S01]  /*5390*/  FADD R31, -R64, R31 ;  /* 0x0000001f401f7221 */ /* 0x000fe20000000100 */
[----:B------:R-:W-:-:S02]  /*53a0*/  FSEL R27, R27, RZ, P2 ;  /* 0x000000ff1b1b7208 */ /* 0x000fc40001000000 */
[----:B------:R-:W-:Y:S01]  /*53b0*/  FSETP.GEU.AND P0, PT, R28, -R67, PT ;  /* 0x800000431c00720b */ /* 0x000fe20003f0e000 */
[----:B------:R-:W-:Y:S01]  /*53c0*/  FADD R67, R67, R28 ;  /* 0x0000001c43437221 */ /* 0x000fe20000000000 */
[----:B------:R-:W-:Y:S01]  /*53d0*/  FSEL R5, R49, RZ, P4 ;  /* 0x000000ff31057208 */ /* 0x000fe20002000000 */
[----:B------:R-:W-:Y:S01]  /*53e0*/  FADD R32, -R35, R32 ;  /* 0x0000002023207221 */ /* 0x000fe20000000100 */
[----:B------:R-:W-:Y:S01]  /*53f0*/  FSETP.GEU.AND P4, PT, R41, -R104, PT ;  /* 0x800000682900720b */ /* 0x000fe20003f8e000 */
[----:B------:R-:W-:Y:S01]  /*5400*/  FADD R41, R104, R41 ;  /* 0x0000002968297221 */ /* 0x000fe20000000000 */
[----:B------:R-:W-:Y:S01]  /*5410*/  SEL R28, RZ, 0x1, P3 ;  /* 0x00000001ff1c7807 */ /* 0x000fe20001800000 */
[----:B------:R-:W-:Y:S01]  /*5420*/  FFMA R31, R91, R31, R64 ;  /* 0x0000001f5b1f7223 */ /* 0x000fe20000000040 */
[----:B------:R-:W-:Y:S02]  /*5430*/  FSETP.GTU.AND P5, PT, R27, RZ, PT ;  /* 0x000000ff1b00720b */ /* 0x000fe40003fac000 */
[----:B------:R-:W-:Y:S01]  /*5440*/  FSETP.GTU.AND P3, PT, R26, RZ, PT ;  /* 0x000000ff1a00720b */ /* 0x000fe20003f6c000 */
[----:B------:R-:W-:Y:S01]  /*5450*/  FFMA R35, R22, R32, R35 ;  /* 0x0000002016237223 */ /* 0x000fe20000000023 */
[----:B------:R-:W-:-:S02]  /*5460*/  FSEL R22, R41, RZ, P4 ;  /* 0x000000ff29167208 */ /* 0x000fc40002000000 */
[----:B------:R-:W-:Y:S02]  /*5470*/  SEL R17, RZ, 0x1, P5 ;  /* 0x00000001ff117807 */ /* 0x000fe40002800000 */
[----:B------:R-:W-:Y:S01]  /*5480*/  SEL R16, RZ, 0x1fffe, P3 ;  /* 0x0001fffeff107807 */ /* 0x000fe20001800000 */
[----:B------:R-:W-:Y:S01]  /*5490*/  FADD R56, R56, R31 ;  /* 0x0000001f38387221 */ /* 0x000fe20000000000 */
[----:B------:R-:W-:Y:S01]  /*54a0*/  FSETP.GTU.AND P2, PT, R5, RZ, PT ;  /* 0x000000ff0500720b */ /* 0x000fe20003f4c000 */
[----:B------:R-:W0:Y:S01]  /*54b0*/  LDC.64 R30, c[0x0][0x210] ;  /* 0x00008400ff1e7b82 */ /* 0x000e220000000a00 */
[----:B------:R-:W-:Y:S02]  /*54c0*/  FSETP.GTU.AND P4, PT, R6, RZ, PT ;  /* 0x000000ff0600720b */ /* 0x000fe40003f8c000 */
[----:B------:R-:W-:Y:S02]  /*54d0*/  FSETP.GTU.AND P5, PT, R23, RZ, PT ;  /* 0x000000ff1700720b */ /* 0x000fe40003fac000 */
[----:B------:R-:W-:-:S02]  /*54e0*/  IADD3 R16, R16, R17, RZ ;  /* 0x0000001110107210 */ /* 0x000fc40007ffe0ff */
[----:B------:R-:W-:Y:S02]  /*54f0*/  SEL R32, RZ, 0x1, P2 ;  /* 0x00000001ff207807 */ /* 0x000fe40001000000 */
[----:B------:R-:W-:Y:S02]  /*5500*/  SEL R19, RZ, 0x1fffe, P4 ;  /* 0x0001fffeff137807 */ /* 0x000fe40002000000 */
[----:B------:R-:W-:Y:S02]  /*5510*/  SEL R17, RZ, 0x1, P4 ;  /* 0x00000001ff117807 */ /* 0x000fe40002000000 */
[----:B------:R-:W-:Y:S02]  /*5520*/  FSETP.GTU.AND P2, PT, R22, RZ, PT ;  /* 0x000000ff1600720b */ /* 0x000fe40003f4c000 */
[----:B------:R-:W-:Y:S02]  /*5530*/  SEL R12, RZ, 0x1, P5 ;  /* 0x00000001ff0c7807 */ /* 0x000fe40002800000 */
[----:B------:R-:W-:-:S02]  /*5540*/  FSETP.GTU.AND P4, PT, R24, RZ, PT ;  /* 0x000000ff1800720b */ /* 0x000fc40003f8c000 */
[----:B------:R-:W-:Y:S02]  /*5550*/  FSETP.GTU.AND P5, PT, R4, RZ, PT ;  /* 0x000000ff0400720b */ /* 0x000fe40003fac000 */
[----:B------:R-:W-:Y:S02]  /*5560*/  SEL R11, RZ, 0x1fffe, P2 ;  /* 0x0001fffeff0b7807 */ /* 0x000fe40001000000 */
[----:B------:R-:W-:Y:S02]  /*5570*/  IADD3 R19, R19, R28, RZ ;  /* 0x0000001c13137210 */ /* 0x000fe40007ffe0ff */
[----:B------:R-:W-:Y:S02]  /*5580*/  SEL R34, RZ, 0x1, P4 ;  /* 0x00000001ff227807 */ /* 0x000fe40002000000 */
[----:B------:R-:W-:Y:S02]  /*5590*/  SEL R28, RZ, 0x1, P5 ;  /* 0x00000001ff1c7807 */ /* 0x000fe40002800000 */
[----:B------:R-:W-:-:S02]  /*55a0*/  FSETP.GTU.AND P4, PT, R25, RZ, PT ;  /* 0x000000ff1900720b */ /* 0x000fc40003f8c000 */
[----:B------:R-:W-:Y:S02]  /*55b0*/  IADD3 R11, R11, R12, RZ ;  /* 0x0000000c0b0b7210 */ /* 0x000fe40007ffe0ff */
[----:B------:R-:W-:Y:S01]  /*55c0*/  LOP3.LUT R29, R19, 0x1, RZ, 0xc0, !PT ;  /* 0x00000001131d7812 */ /* 0x000fe200078ec0ff */
[----:B------:R1:W-:Y:S01]  /*55d0*/  STS.U8 [R15], R28 ;  /* 0x0000001c0f007388 */ /* 0x0003e20000000000 */
[----:B------:R-:W-:Y:S02]  /*55e0*/  SEL R12, RZ, 0x1, P4 ;  /* 0x00000001ff0c7807 */ /* 0x000fe40002000000 */
[----:B------:R-:W-:Y:S01]  /*55f0*/  FSETP.GEU.AND P5, PT, R56, -R35, PT ;  /* 0x800000233800720b */ /* 0x000fe20003fae000 */
[----:B------:R-:W-:Y:S01]  /*5600*/  FADD R35, R35, R56 ;  /* 0x0000003823237221 */ /* 0x000fe20000000000 */
[----:B------:R-:W-:Y:S01]  /*5610*/  FSETP.GTU.AND P4, PT, R20, RZ, PT ;  /* 0x000000ff1400720b */ /* 0x000fe20003f8c000 */
[----:B------:R2:W-:Y:S01]  /*5620*/  STS.U8 [R13+0x40], R32 ;  /* 0x000040200d007388 */ /* 0x0005e20000000000 */
[----:B------:R-:W-:-:S02]  /*5630*/  SEL R19, RZ, 0x1, P3 ;  /* 0x00000001ff137807 */ /* 0x000fc40001800000 */
[----:B------:R-:W-:Y:S01]  /*5640*/  FSETP.GTU.AND P3, PT, R21, RZ, PT ;  /* 0x000000ff1500720b */ /* 0x000fe20003f6c000 */
[----:B------:R-:W-:Y:S01]  /*5650*/  STS.U8 [R18+0x80], R17 ;  /* 0x0000801112007388 */ /* 0x000fe20000000000 */
[----:B------:R-:W-:Y:S02]  /*5660*/  FSEL R33, R69, RZ, P1 ;  /* 0x000000ff45217208 */ /* 0x000fe40000800000 */
[----:B------:R-:W-:Y:S01]  /*5670*/  LOP3.LUT R39, R16, 0x1, RZ, 0xc0, !PT ;  /* 0x0000000110277812 */ /* 0x000fe200078ec0ff */
[----:B------:R-:W-:Y:S01]  /*5680*/  STS.U8 [R10+0xc0], R29 ;  /* 0x0000c01d0a007388 */ /* 0x000fe20000000000 */
[----:B-1----:R-:W-:Y:S02]  /*5690*/  SEL R28, RZ, 0x1, P4 ;  /* 0x00000001ff1c7807 */ /* 0x002fe40002000000 */
[----:B--2---:R-:W-:Y:S01]  /*56a0*/  FSEL R32, R67, RZ, P0 ;  /* 0x000000ff43207208 */ /* 0x004fe20000000000 */
[----:B------:R1:W-:Y:S01]  /*56b0*/  STS.U8 [R15+0x10], R34 ;  /* 0x000010220f007388 */ /* 0x0003e20000000000 */
[----:B------:R-:W-:-:S02]  /*56c0*/  SEL R16, RZ, 0x1, P3 ;  /* 0x00000001ff107807 */ /* 0x000fc40001800000 */
[----:B------:R-:W-:Y:S01]  /*56d0*/  FSETP.GTU.AND P0, PT, R33, RZ, PT ;  /* 0x000000ff2100720b */ /* 0x000fe20003f0c000 */
[----:B------:R2:W-:Y:S01]  /*56e0*/  STS.U8 [R13+0x50], R12 ;  /* 0x0000500c0d007388 */ /* 0x0005e20000000000 */
[----:B------:R-:W-:Y:S02]  /*56f0*/  FSEL R35, R35, RZ, P5 ;  /* 0x000000ff23237208 */ /* 0x000fe40002800000 */
[----:B------:R-:W-:Y:S01]  /*5700*/  FSETP.GTU.AND P3, PT, R32, RZ, PT ;  /* 0x000000ff2000720b */ /* 0x000fe20003f6c000 */
[----:B------:R3:W-:Y:S01]  /*5710*/  STS.U8 [R18+0x90], R19 ;  /* 0x0000901312007388 */ /* 0x0007e20000000000 */
[----:B-1----:R-:W-:-:S03]  /*5720*/  FSEL R34, R38, RZ, P6 ;  /* 0x000000ff26227208 */ /* 0x002fc60003000000 */
[----:B------:R-:W-:Y:S01]  /*5730*/  STS.U8 [R10+0xd0], R39 ;  /* 0x0000d0270a007388 */ /* 0x000fe20000000000 */
[----:B------:R-:W-:Y:S02]  /*5740*/  SEL R37, RZ, 0x1, P2 ;  /* 0x00000001ff257807 */ /* 0x000fe40001000000 */
[----:B------:R-:W-:Y:S01]  /*5750*/  FSETP.GTU.AND P1, PT, R34, RZ, PT ;  /* 0x000000ff2200720b */ /* 0x000fe20003f2c000 */
[----:B------:R0:W-:Y:S01]  /*5760*/  STS.U8 [R15+0x20], R28 ;  /* 0x0000201c0f007388 */ /* 0x0001e20000000000 */
[----:B--2---:R-:W-:Y:S02]  /*5770*/  SEL R12, RZ, 0x1, P0 ;  /* 0x00000001ff0c7807 */ /* 0x004fe40000000000 */
[----:B---3--:R-:W-:Y:S01]  /*5780*/  LOP3.LUT R19, R11, 0x1, RZ, 0xc0, !PT ;  /* 0x000000010b137812 */ /* 0x008fe200078ec0ff */
[----:B------:R1:W-:Y:S01]  /*5790*/  STS.U8 [R13+0x60], R16 ;  /* 0x000060100d007388 */ /* 0x0003e20000000000 */
[----:B------:R-:W-:Y:S02]  /*57a0*/  FSETP.GTU.AND P0, PT, R35, RZ, PT ;  /* 0x000000ff2300720b */ /* 0x000fe40003f0c000 */
[----:B------:R-:W-:Y:S01]  /*57b0*/  SEL R36, RZ, 0x1, P3 ;  /* 0x00000001ff247807 */ /* 0x000fe20001800000 */
[----:B------:R-:W-:Y:S01]  /*57c0*/  STS.U8 [R18+0xa0], R37 ;  /* 0x0000a02512007388 */ /* 0x000fe20000000000 */
[----:B------:R-:W-:Y:S01]  /*57d0*/  SEL R11, RZ, 0x1, P1 ;  /* 0x00000001ff0b7807 */ /* 0x000fe20000800000 */
[----:B0-----:R-:W-:-:S04]  /*57e0*/  IMAD.WIDE R28, R14, 0x4, R30 ;  /* 0x000000040e1c7825 */ /* 0x001fc800078e021e */
[--C-:B-1----:R-:W-:Y:S01]  /*57f0*/  IMAD.WIDE R16, R2, 0x4, R30.reuse ;  /* 0x0000000402107825 */ /* 0x102fe200078e021e */
[----:B------:R-:W-:Y:S03]  /*5800*/  STS.U8 [R10+0xe0], R19 ;  /* 0x0000e0130a007388 */ /* 0x000fe60000000000 */
[--C-:B------:R-:W-:Y:S01]  /*5810*/  IMAD.WIDE R2, R3, 0x4, R30.reuse ;  /* 0x0000000403027825 */ /* 0x100fe200078e021e */
[----:B------:R-:W-:Y:S03]  /*5820*/  STS.U8 [R15+0x30], R36 ;  /* 0x000030240f007388 */ /* 0x000fe60000000000 */
[----:B------:R-:W-:Y:S01]  /*5830*/  IMAD.WIDE R30, R9, 0x4, R30 ;  /* 0x00000004091e7825 */ /* 0x000fe200078e021e */
[----:B------:R-:W-:Y:S01]  /*5840*/  SEL R9, RZ, 0x1, P0 ;  /* 0x00000001ff097807 */ /* 0x000fe20000000000 */
[----:B------:R-:W-:Y:S04]  /*5850*/  STG.E.128 desc[UR6][R16.64], R4 ;  /* 0x0000000410007986 */ /* 0x000fe8000c101d06 */
[----:B------:R-:W-:Y:S04]  /*5860*/  STS.U8 [R13+0x70], R12 ;  /* 0x0000700c0d007388 */ /* 0x000fe80000000000 */
[----:B------:R-:W-:Y:S04]  /*5870*/  STG.E.128 desc[UR6][R28.64], R24 ;  /* 0x000000181c007986 */ /* 0x000fe8000c101d06 */
[----:B------:R-:W-:Y:S04]  /*5880*/  STS.U8 [R18+0xb0], R11 ;  /* 0x0000b00b12007388 */ /* 0x000fe80000000000 */
[----:B------:R-:W-:Y:S04]  /*5890*/  STG.E.128 desc[UR6][R2.64], R20 ;  /* 0x0000001402007986 */ /* 0x000fe8000c101d06 */
[----:B------:R-:W-:Y:S04]  /*58a0*/  STG.E.128 desc[UR6][R30.64], R32 ;  /* 0x000000201e007986 */ /* 0x000fe8000c101d06 */
[----:B------:R-:W-:Y:S01]  /*58b0*/  STS.U8 [R10+0xf0], R9 ;  /* 0x0000f0090a007388 */ /* 0x000fe20000000000 */
[----:B------:R-:W-:Y:S06]  /*58c0*/  BAR.SYNC.DEFER_BLOCKING 0x0 ;  /* 0x0000000000007b1d */ /* 0x000fec0000010000 */
[----:B------:R-:W0:Y:S02]  /*58d0*/  LDS.128 R12, [R8] ;  /* 0x00000000080c7984 */ /* 0x000e240000000c00 */
[----:B0-----:R-:W-:-:S02]  /*58e0*/  PRMT R18, R12, 0x7772, RZ ;  /* 0x000077720c127816 */ /* 0x001fc400000000ff */
[----:B------:R-:W-:Y:S02]  /*58f0*/  PRMT R19, R12, 0x7771, RZ ;  /* 0x000077710c137816 */ /* 0x000fe400000000ff */
[C---:B------:R-:W-:Y:S02]  /*5900*/  PRMT R6, R14.reuse, 0x7772, RZ ;  /* 0x000077720e067816 */ /* 0x040fe400000000ff */
[----:B------:R-:W-:Y:S02]  /*5910*/  PRMT R7, R14, 0x7771, RZ ;  /* 0x000077710e077816 */ /* 0x000fe400000000ff */
[----:B------:R-:W-:Y:S02]  /*5920*/  PRMT R18, R19, 0x5410, R18 ;  /* 0x0000541013127816 */ /* 0x000fe40000000012 */
[C---:B------:R-:W-:Y:S02]  /*5930*/  PRMT R4, R13.reuse, 0x7772, RZ ;  /* 0x000077720d047816 */ /* 0x040fe400000000ff */
[----:B------:R-:W-:-:S02]  /*5940*/  PRMT R3, R13, 0x7771, RZ ;  /* 0x000077710d037816 */ /* 0x000fc400000000ff */
[C---:B------:R-:W-:Y:S02]  /*5950*/  PRMT R9, R15.reuse, 0x7772, RZ ;  /* 0x000077720f097816 */ /* 0x040fe400000000ff */
[----:B------:R-:W-:Y:S02]  /*5960*/  PRMT R10, R15, 0x7771, RZ ;  /* 0x000077710f0a7816 */ /* 0x000fe400000000ff */
[----:B------:R-:W-:Y:S02]  /*5970*/  PRMT R11, R12, 0x7770, RZ ;  /* 0x000077700c0b7816 */ /* 0x000fe400000000ff */
[----:B------:R-:W-:Y:S02]  /*5980*/  PRMT R6, R7, 0x5410, R6 ;  /* 0x0000541007067816 */ /* 0x000fe40000000006 */
[----:B------:R-:W-:Y:S02]  /*5990*/  LOP3.LUT R18, R18, 0x10001, RZ, 0xc0, !PT ;  /* 0x0001000112127812 */ /* 0x000fe400078ec0ff */
[----:B------:R-:W-:-:S02]  /*59a0*/  PRMT R3, R3, 0x5410, R4 ;  /* 0x0000541003037816 */ /* 0x000fc40000000004 */
[----:B------:R-:W-:Y:S02]  /*59b0*/  PRMT R9, R10, 0x5410, R9 ;  /* 0x000054100a097816 */ /* 0x000fe40000000009 */
[----:B------:R-:W-:Y:S02]  /*59c0*/  SHF.R.U32.HI R36, RZ, 0x18, R12 ;  /* 0x00000018ff247819 */ /* 0x000fe4000001160c */
[----:B------:R-:W-:Y:S02]  /*59d0*/  PRMT R5, R14, 0x7770, RZ ;  /* 0x000077700e057816 */ /* 0x000fe400000000ff */
[----:B------:R-:W-:Y:S02]  /*59e0*/  LOP3.LUT R12, R11, 0x1, RZ, 0xc0, !PT ;  /* 0x000000010b0c7812 */ /* 0x000fe400078ec0ff */
[----:B------:R-:W-:Y:S02]  /*59f0*/  LOP3.LUT R6, R6, 0x10001, RZ, 0xc0, !PT ;  /* 0x0001000106067812 */ /* 0x000fe400078ec0ff */
[----:B------:R-:W-:-:S02]  /*5a00*/  PRMT R8, R15, 0x7770, RZ ;  /* 0x000077700f087816 */ /* 0x000fc400000000ff */
[----:B------:R-:W-:Y:S02]  /*5a10*/  LOP3.LUT R11, R18, 0xffff, RZ, 0xc0, !PT ;  /* 0x0000ffff120b7812 */ /* 0x000fe400078ec0ff */
[----:B------:R-:W-:Y:S02]  /*5a20*/  PRMT R2, R13, 0x7770, RZ ;  /* 0x000077700d027816 */ /* 0x000fe400000000ff */
[----:B------:R-:W-:Y:S02]  /*5a30*/  LOP3.LUT R3, R3, 0x10001, RZ, 0xc0, !PT ;  /* 0x0001000103037812 */ /* 0x000fe400078ec0ff */
[----:B------:R-:W-:Y:S02]  /*5a40*/  LOP3.LUT R9, R9, 0x10001, RZ, 0xc0, !PT ;  /* 0x0001000109097812 */ /* 0x000fe400078ec0ff */
[----:B------:R-:W-:Y:S02]  /*5a50*/  LOP3.LUT R10, R5, 0x1, RZ, 0xc0, !PT ;  /* 0x00000001050a7812 */ /* 0x000fe400078ec0ff */
[----:B------:R-:W-:-:S02]  /*5a60*/  SHF.R.U32.HI R16, RZ, 0x18, R13 ;  /* 0x00000018ff107819 */ /* 0x000fc4000001160d */
[----:B------:R-:W-:Y:S02]  /*5a70*/  LOP3.LUT R5, R6, 0xffff, RZ, 0xc0, !PT ;  /* 0x0000ffff06057812 */ /* 0x000fe400078ec0ff */
[----:B------:R-:W-:Y:S02]  /*5a80*/  PRMT R12, R12, 0x3340, R11 ;  /* 0x000033400c0c7816 */ /* 0x000fe4000000000b */
[----:B------:R-:W-:Y:S02]  /*5a90*/  LOP3.LUT R13, R8, 0x1, RZ, 0xc0, !PT ;  /* 0x00000001080d7812 */ /* 0x000fe400078ec0ff */
[----:B------:R-:W-:Y:S02]  /*5aa0*/  LOP3.LUT R11, R2, 0x1, RZ, 0xc0, !PT ;  /* 0x00000001020b7812 */ /* 0x000fe400078ec0ff */
[----:B------:R-:W-:Y:S02]  /*5ab0*/  LOP3.LUT R4, R3, 0xffff, RZ, 0xc0, !PT ;  /* 0x0000ffff03047812 */ /* 0x000fe400078ec0ff */
[----:B------:R-:W-:-:S02]  /*5ac0*/  LOP3.LUT R8, R9, 0xffff, RZ, 0xc0, !PT ;  /* 0x0000ffff09087812 */ /* 0x000fc400078ec0ff */
[----:B------:R-:W-:Y:S02]  /*5ad0*/  SHF.R.U32.HI R14, RZ, 0x18, R14 ;  /* 0x00000018ff0e7819 */ /* 0x000fe4000001160e */
[----:B------:R-:W-:Y:S02]  /*5ae0*/  SHF.R.U32.HI R17, RZ, 0x18, R15 ;  /* 0x00000018ff117819 */ /* 0x000fe4000001160f */
[----:B------:R-:W-:Y:S02]  /*5af0*/  PRMT R10, R10, 0x3340, R5 ;  /* 0x000033400a0a7816 */ /* 0x000fe40000000005 */
[----:B------:R-:W-:Y:S02]  /*5b00*/  PRMT R5, R6, 0x7732, RZ ;  /* 0x0000773206057816 */ /* 0x000fe400000000ff */
[----:B------:R-:W-:Y:S02]  /*5b10*/  SGXT.U32 R7, R36, 0x1 ;  /* 0x000000012407781a */ /* 0x000fe40000000000 */
[----:B------:R-:W-:-:S02]  /*5b20*/  PRMT R2, R18, 0x7732, RZ ;  /* 0x0000773212027816 */ /* 0x000fc400000000ff */
[----:B------:R-:W-:Y:S02]  /*5b30*/  PRMT R11, R11, 0x3340, R4 ;  /* 0x000033400b0b7816 */ /* 0x000fe40000000004 */
[----:B------:R-:W-:Y:S02]  /*5b40*/  PRMT R15, R13, 0x3340, R8 ;  /* 0x000033400d0f7816 */ /* 0x000fe40000000008 */
[----:B------:R-:W-:Y:S02]  /*5b50*/  PRMT R6, R9, 0x7732, RZ ;  /* 0x0000773209067816 */ /* 0x000fe400000000ff */
[----:B------:R-:W-:Y:S02]  /*5b60*/  SGXT.U32 R4, R16, 0x1 ;  /* 0x000000011004781a */ /* 0x000fe40000000000 */
[----:B------:R-:W-:Y:S02]  /*5b70*/  SGXT.U32 R8, R14, 0x1 ;  /* 0x000000010e08781a */ /* 0x000fe40000000000 */
[----:B------:R-:W-:-:S02]  /*5b80*/  PRMT R3, R3, 0x7732, RZ ;  /* 0x0000773203037816 */ /* 0x000fc400000000ff */
[----:B------:R-:W-:Y:S02]  /*5b90*/  SGXT.U32 R9, R17, 0x1 ;  /* 0x000000011109781a */ /* 0x000fe40000000000 */
[----:B------:R-:W-:Y:S02]  /*5ba0*/  PRMT R7, R2, 0x3340, R7 ;  /* 0x0000334002077816 */ /* 0x000fe40000000007 */
[----:B------:R-:W-:Y:S02]  /*5bb0*/  IADD3 R2, P0, R0, UR4, RZ ;  /* 0x0000000400027c10 */ /* 0x000fe4000ff1e0ff */
[----:B------:R-:W-:Y:S02]  /*5bc0*/  PRMT R4, R3, 0x3340, R4 ;  /* 0x0000334003047816 */ /* 0x000fe40000000004 */
[----:B------:R-:W-:Y:S02]  /*5bd0*/  PRMT R5, R5, 0x3340, R8 ;  /* 0x0000334005057816 */ /* 0x000fe40000000008 */
[----:B------:R-:W-:-:S02]  /*5be0*/  PRMT R6, R6, 0x3340, R9 ;  /* 0x0000334006067816 */ /* 0x000fc40000000009 */
[----:B------:R-:W-:Y:S02]  /*5bf0*/  LEA.HI.X.SX32 R3, R0, UR5, 0x1, P0 ;  /* 0x0000000500037c11 */ /* 0x000fe400080f0eff */
[----:B------:R-:W-:Y:S02]  /*5c00*/  PRMT R12, R12, 0x5410, R7 ;  /* 0x000054100c0c7816 */ /* 0x000fe40000000007 */
[----:B------:R-:W-:Y:S02]  /*5c10*/  PRMT R13, R11, 0x5410, R4 ;  /* 0x000054100b0d7816 */ /* 0x000fe40000000004 */
[----:B------:R-:W-:Y:S02]  /*5c20*/  PRMT R14, R10, 0x5410, R5 ;  /* 0x000054100a0e7816 */ /* 0x000fe40000000005 */
[----:B------:R-:W-:-:S05]  /*5c30*/  PRMT R15, R15, 0x5410, R6 ;  /* 0x000054100f0f7816 */ /* 0x000fca0000000006 */
[----:B------:R-:W-:Y:S01]  /*5c40*/  STG.E.128 desc[UR6][R2.64], R12 ;  /* 0x0000000c02007986 */ /* 0x000fe2000c101d06 */
[----:B------:R-:W-:Y:S05]  /*5c50*/  EXIT ;  /* 0x000000000000794d */ /* 0x000fea0003800000 */
.L_x_0:
[----:B------:R-:W-:-:S00]  /*5c60*/  BRA `(.L_x_0) ;  /* 0xfffffffc00fc7947 */ /* 0x000fc0000383ffff */
[----:B------:R-:W-:-:S00]  /*5c70*/  NOP ;  /* 0x0000000000007918 */ /* 0x000fc00000000000 */
        /* <DEDUP_REMOVED lines=8> */
.L_x_1:


//--------------------- .nv.shared.triton_poi_fused__unsafe_index_add_mul_relu_sub_threshold_backward_37 --------------------------
	.section	.nv.shared.triton_poi_fused__unsafe_index_add_mul_relu_sub_threshold_backward_37,"aw",@nobits
	.sectionflags	@""
	.align	16
	.zero		1024


//--------------------- .nv.constant0.triton_poi_fused__unsafe_index_add_mul_relu_sub_threshold_backward_37 --------------------------
	.section	.nv.constant0.triton_poi_fused__unsafe_index_add_mul_relu_sub_threshold_backward_37,"a",@progbits
	.sectionflags	@""
	.align	4
.nv.constant0.triton_poi_fused__unsafe_index_add_mul_relu_sub_threshold_backward_37:
	.zero		728
